//
// Generated by NVIDIA NVVM Compiler
//
// Compiler Build ID: CL-36424714
// Cuda compilation tools, release 13.0, V13.0.88
// Based on NVVM 20.0.0
//

.version 9.0
.target sm_100
.address_size 64

.const .align 4 .f32 w00 = 0f3F100000;
.const .align 4 .f32 w10 = 0f3E400000;
.const .align 4 .f32 w01 = 0f3E400000;
.const .align 4 .f32 w11 = 0f3D800000;

.entry _Z19yuvToRgbKernel_fp16PKhS0_S0_P6__halfS2_S2_iiii(
	.param .u64 .ptr .align 1 _Z19yuvToRgbKernel_fp16PKhS0_S0_P6__halfS2_S2_iiii_param_0,
	.param .u64 .ptr .align 1 _Z19yuvToRgbKernel_fp16PKhS0_S0_P6__halfS2_S2_iiii_param_1,
	.param .u64 .ptr .align 1 _Z19yuvToRgbKernel_fp16PKhS0_S0_P6__halfS2_S2_iiii_param_2,
	.param .u64 .ptr .align 1 _Z19yuvToRgbKernel_fp16PKhS0_S0_P6__halfS2_S2_iiii_param_3,
	.param .u64 .ptr .align 1 _Z19yuvToRgbKernel_fp16PKhS0_S0_P6__halfS2_S2_iiii_param_4,
	.param .u64 .ptr .align 1 _Z19yuvToRgbKernel_fp16PKhS0_S0_P6__halfS2_S2_iiii_param_5,
	.param .u32 _Z19yuvToRgbKernel_fp16PKhS0_S0_P6__halfS2_S2_iiii_param_6,
	.param .u32 _Z19yuvToRgbKernel_fp16PKhS0_S0_P6__halfS2_S2_iiii_param_7,
	.param .u32 _Z19yuvToRgbKernel_fp16PKhS0_S0_P6__halfS2_S2_iiii_param_8,
	.param .u32 _Z19yuvToRgbKernel_fp16PKhS0_S0_P6__halfS2_S2_iiii_param_9
)
{
	.reg .pred 	%p<10>;
	.reg .b16 	%rs<7>;
	.reg .b32 	%r<22>;
	.reg .b32 	%f<21>;
	.reg .b64 	%rd<23>;

	ld.param.u64 	%rd2, [_Z19yuvToRgbKernel_fp16PKhS0_S0_P6__halfS2_S2_iiii_param_1];
	ld.param.u64 	%rd3, [_Z19yuvToRgbKernel_fp16PKhS0_S0_P6__halfS2_S2_iiii_param_2];
	ld.param.u64 	%rd4, [_Z19yuvToRgbKernel_fp16PKhS0_S0_P6__halfS2_S2_iiii_param_3];
	ld.param.u64 	%rd5, [_Z19yuvToRgbKernel_fp16PKhS0_S0_P6__halfS2_S2_iiii_param_4];
	ld.param.u64 	%rd6, [_Z19yuvToRgbKernel_fp16PKhS0_S0_P6__halfS2_S2_iiii_param_5];
	ld.param.u32 	%r3, [_Z19yuvToRgbKernel_fp16PKhS0_S0_P6__halfS2_S2_iiii_param_6];
	ld.param.u32 	%r6, [_Z19yuvToRgbKernel_fp16PKhS0_S0_P6__halfS2_S2_iiii_param_7];
	ld.param.u32 	%r4, [_Z19yuvToRgbKernel_fp16PKhS0_S0_P6__halfS2_S2_iiii_param_8];
	ld.param.u32 	%r5, [_Z19yuvToRgbKernel_fp16PKhS0_S0_P6__halfS2_S2_iiii_param_9];
	mov.u32 	%r8, %ctaid.x;
	mov.u32 	%r9, %ntid.x;
	mov.u32 	%r10, %tid.x;
	mad.lo.s32 	%r1, %r8, %r9, %r10;
	mov.u32 	%r11, %ctaid.y;
	mov.u32 	%r12, %ntid.y;
	mov.u32 	%r13, %tid.y;
	mad.lo.s32 	%r14, %r11, %r12, %r13;
	setp.ge.s32 	%p1, %r1, %r3;
	setp.ge.s32 	%p2, %r14, %r6;
	or.pred  	%p3, %p1, %p2;
	@%p3 bra 	$L__BB0_2;
	ld.param.u64 	%rd22, [_Z19yuvToRgbKernel_fp16PKhS0_S0_P6__halfS2_S2_iiii_param_0];
	cvta.to.global.u64 	%rd7, %rd22;
	cvta.to.global.u64 	%rd8, %rd2;
	cvta.to.global.u64 	%rd9, %rd3;
	cvta.to.global.u64 	%rd10, %rd4;
	cvta.to.global.u64 	%rd11, %rd5;
	cvta.to.global.u64 	%rd12, %rd6;
	mad.lo.s32 	%r15, %r4, %r14, %r1;
	shr.u32 	%r16, %r14, 1;
	shr.u32 	%r17, %r1, 31;
	add.s32 	%r18, %r1, %r17;
	shr.s32 	%r19, %r18, 1;
	mad.lo.s32 	%r20, %r5, %r16, %r19;
	cvt.s64.s32 	%rd13, %r15;
	add.s64 	%rd14, %rd7, %rd13;
	ld.global.u8 	%rs4, [%rd14];
	cvt.rn.f32.u16 	%f4, %rs4;
	cvt.s64.s32 	%rd15, %r20;
	add.s64 	%rd16, %rd8, %rd15;
	ld.global.u8 	%rs5, [%rd16];
	cvt.rn.f32.u16 	%f5, %rs5;
	add.s64 	%rd17, %rd9, %rd15;
	ld.global.u8 	%rs6, [%rd17];
	cvt.rn.f32.u16 	%f6, %rs6;
	add.f32 	%f7, %f4, 0fC1800000;
	add.f32 	%f8, %f5, 0fC3000000;
	add.f32 	%f9, %f6, 0fC3000000;
	mul.f32 	%f10, %f7, 0f3F94FDF4;
	fma.rn.f32 	%f11, %f9, 0f3FE58106, %f10;
	div.rn.f32 	%f12, %f11, 0f437F0000;
	fma.rn.f32 	%f13, %f8, 0fBE5A1CAC, %f10;
	fma.rn.f32 	%f14, %f9, 0fBF0872B0, %f13;
	div.rn.f32 	%f15, %f14, 0f437F0000;
	fma.rn.f32 	%f16, %f8, 0f40072B02, %f10;
	div.rn.f32 	%f17, %f16, 0f437F0000;
	setp.lt.f32 	%p4, %f12, 0f00000000;
	setp.gt.f32 	%p5, %f12, 0f3F800000;
	selp.f32 	%f18, 0f3F800000, %f12, %p5;
	selp.f32 	%f1, 0f00000000, %f18, %p4;
	// begin inline asm
	{  cvt.rn.f16.f32 %rs1, %f1;}

	// end inline asm
	mad.lo.s32 	%r21, %r3, %r14, %r1;
	mul.wide.s32 	%rd18, %r21, 2;
	add.s64 	%rd19, %rd10, %rd18;
	st.global.u16 	[%rd19], %rs1;
	setp.lt.f32 	%p6, %f15, 0f00000000;
	setp.gt.f32 	%p7, %f15, 0f3F800000;
	selp.f32 	%f19, 0f3F800000, %f15, %p7;
	selp.f32 	%f2, 0f00000000, %f19, %p6;
	// begin inline asm
	{  cvt.rn.f16.f32 %rs2, %f2;}

	// end inline asm
	add.s64 	%rd20, %rd11, %rd18;
	st.global.u16 	[%rd20], %rs2;
	setp.lt.f32 	%p8, %f17, 0f00000000;
	setp.gt.f32 	%p9, %f17, 0f3F800000;
	selp.f32 	%f20, 0f3F800000, %f17, %p9;
	selp.f32 	%f3, 0f00000000, %f20, %p8;
	// begin inline asm
	{  cvt.rn.f16.f32 %rs3, %f3;}

	// end inline asm
	add.s64 	%rd21, %rd12, %rd18;
	st.global.u16 	[%rd21], %rs3;
$L__BB0_2:
	ret;

}
.entry _Z19yuvToRgbKernel_fp32PKhS0_S0_PfS1_S1_iiii(
	.param .u64 .ptr .align 1 _Z19yuvToRgbKernel_fp32PKhS0_S0_PfS1_S1_iiii_param_0,
	.param .u64 .ptr .align 1 _Z19yuvToRgbKernel_fp32PKhS0_S0_PfS1_S1_iiii_param_1,
	.param .u64 .ptr .align 1 _Z19yuvToRgbKernel_fp32PKhS0_S0_PfS1_S1_iiii_param_2,
	.param .u64 .ptr .align 1 _Z19yuvToRgbKernel_fp32PKhS0_S0_PfS1_S1_iiii_param_3,
	.param .u64 .ptr .align 1 _Z19yuvToRgbKernel_fp32PKhS0_S0_PfS1_S1_iiii_param_4,
	.param .u64 .ptr .align 1 _Z19yuvToRgbKernel_fp32PKhS0_S0_PfS1_S1_iiii_param_5,
	.param .u32 _Z19yuvToRgbKernel_fp32PKhS0_S0_PfS1_S1_iiii_param_6,
	.param .u32 _Z19yuvToRgbKernel_fp32PKhS0_S0_PfS1_S1_iiii_param_7,
	.param .u32 _Z19yuvToRgbKernel_fp32PKhS0_S0_PfS1_S1_iiii_param_8,
	.param .u32 _Z19yuvToRgbKernel_fp32PKhS0_S0_PfS1_S1_iiii_param_9
)
{
	.reg .pred 	%p<10>;
	.reg .b16 	%rs<4>;
	.reg .b32 	%r<22>;
	.reg .b32 	%f<21>;
	.reg .b64 	%rd<23>;

	ld.param.u64 	%rd2, [_Z19yuvToRgbKernel_fp32PKhS0_S0_PfS1_S1_iiii_param_1];
	ld.param.u64 	%rd3, [_Z19yuvToRgbKernel_fp32PKhS0_S0_PfS1_S1_iiii_param_2];
	ld.param.u64 	%rd4, [_Z19yuvToRgbKernel_fp32PKhS0_S0_PfS1_S1_iiii_param_3];
	ld.param.u64 	%rd5, [_Z19yuvToRgbKernel_fp32PKhS0_S0_PfS1_S1_iiii_param_4];
	ld.param.u64 	%rd6, [_Z19yuvToRgbKernel_fp32PKhS0_S0_PfS1_S1_iiii_param_5];
	ld.param.u32 	%r3, [_Z19yuvToRgbKernel_fp32PKhS0_S0_PfS1_S1_iiii_param_6];
	ld.param.u32 	%r6, [_Z19yuvToRgbKernel_fp32PKhS0_S0_PfS1_S1_iiii_param_7];
	ld.param.u32 	%r4, [_Z19yuvToRgbKernel_fp32PKhS0_S0_PfS1_S1_iiii_param_8];
	ld.param.u32 	%r5, [_Z19yuvToRgbKernel_fp32PKhS0_S0_PfS1_S1_iiii_param_9];
	mov.u32 	%r8, %ctaid.x;
	mov.u32 	%r9, %ntid.x;
	mov.u32 	%r10, %tid.x;
	mad.lo.s32 	%r1, %r8, %r9, %r10;
	mov.u32 	%r11, %ctaid.y;
	mov.u32 	%r12, %ntid.y;
	mov.u32 	%r13, %tid.y;
	mad.lo.s32 	%r14, %r11, %r12, %r13;
	setp.ge.s32 	%p1, %r1, %r3;
	setp.ge.s32 	%p2, %r14, %r6;
	or.pred  	%p3, %p1, %p2;
	@%p3 bra 	$L__BB1_2;
	ld.param.u64 	%rd22, [_Z19yuvToRgbKernel_fp32PKhS0_S0_PfS1_S1_iiii_param_0];
	cvta.to.global.u64 	%rd7, %rd22;
	cvta.to.global.u64 	%rd8, %rd2;
	cvta.to.global.u64 	%rd9, %rd3;
	cvta.to.global.u64 	%rd10, %rd4;
	cvta.to.global.u64 	%rd11, %rd5;
	cvta.to.global.u64 	%rd12, %rd6;
	mad.lo.s32 	%r15, %r4, %r14, %r1;
	shr.u32 	%r16, %r14, 1;
	shr.u32 	%r17, %r1, 31;
	add.s32 	%r18, %r1, %r17;
	shr.s32 	%r19, %r18, 1;
	mad.lo.s32 	%r20, %r5, %r16, %r19;
	cvt.s64.s32 	%rd13, %r15;
	add.s64 	%rd14, %rd7, %rd13;
	ld.global.u8 	%rs1, [%rd14];
	cvt.rn.f32.u16 	%f1, %rs1;
	cvt.s64.s32 	%rd15, %r20;
	add.s64 	%rd16, %rd8, %rd15;
	ld.global.u8 	%rs2, [%rd16];
	cvt.rn.f32.u16 	%f2, %rs2;
	add.s64 	%rd17, %rd9, %rd15;
	ld.global.u8 	%rs3, [%rd17];
	cvt.rn.f32.u16 	%f3, %rs3;
	add.f32 	%f4, %f1, 0fC1800000;
	add.f32 	%f5, %f2, 0fC3000000;
	add.f32 	%f6, %f3, 0fC3000000;
	mul.f32 	%f7, %f4, 0f3F94FDF4;
	fma.rn.f32 	%f8, %f6, 0f3FE58106, %f7;
	div.rn.f32 	%f9, %f8, 0f437F0000;
	fma.rn.f32 	%f10, %f5, 0fBE5A1CAC, %f7;
	fma.rn.f32 	%f11, %f6, 0fBF0872B0, %f10;
	div.rn.f32 	%f12, %f11, 0f437F0000;
	fma.rn.f32 	%f13, %f5, 0f40072B02, %f7;
	div.rn.f32 	%f14, %f13, 0f437F0000;
	setp.lt.f32 	%p4, %f9, 0f00000000;
	setp.gt.f32 	%p5, %f9, 0f3F800000;
	selp.f32 	%f15, 0f3F800000, %f9, %p5;
	selp.f32 	%f16, 0f00000000, %f15, %p4;
	mad.lo.s32 	%r21, %r3, %r14, %r1;
	mul.wide.s32 	%rd18, %r21, 4;
	add.s64 	%rd19, %rd10, %rd18;
	st.global.f32 	[%rd19], %f16;
	setp.lt.f32 	%p6, %f12, 0f00000000;
	setp.gt.f32 	%p7, %f12, 0f3F800000;
	selp.f32 	%f17, 0f3F800000, %f12, %p7;
	selp.f32 	%f18, 0f00000000, %f17, %p6;
	add.s64 	%rd20, %rd11, %rd18;
	st.global.f32 	[%rd20], %f18;
	setp.lt.f32 	%p8, %f14, 0f00000000;
	setp.gt.f32 	%p9, %f14, 0f3F800000;
	selp.f32 	%f19, 0f3F800000, %f14, %p9;
	selp.f32 	%f20, 0f00000000, %f19, %p8;
	add.s64 	%rd21, %rd12, %rd18;
	st.global.f32 	[%rd21], %f20;
$L__BB1_2:
	ret;

}
.entry _Z25yuv420_to_rgb24_unroll2x2PKhS0_S0_Phiiiii(
	.param .u64 .ptr .align 1 _Z25yuv420_to_rgb24_unroll2x2PKhS0_S0_Phiiiii_param_0,
	.param .u64 .ptr .align 1 _Z25yuv420_to_rgb24_unroll2x2PKhS0_S0_Phiiiii_param_1,
	.param .u64 .ptr .align 1 _Z25yuv420_to_rgb24_unroll2x2PKhS0_S0_Phiiiii_param_2,
	.param .u64 .ptr .align 1 _Z25yuv420_to_rgb24_unroll2x2PKhS0_S0_Phiiiii_param_3,
	.param .u32 _Z25yuv420_to_rgb24_unroll2x2PKhS0_S0_Phiiiii_param_4,
	.param .u32 _Z25yuv420_to_rgb24_unroll2x2PKhS0_S0_Phiiiii_param_5,
	.param .u32 _Z25yuv420_to_rgb24_unroll2x2PKhS0_S0_Phiiiii_param_6,
	.param .u32 _Z25yuv420_to_rgb24_unroll2x2PKhS0_S0_Phiiiii_param_7,
	.param .u32 _Z25yuv420_to_rgb24_unroll2x2PKhS0_S0_Phiiiii_param_8
)
{
	.reg .pred 	%p<4>;
	.reg .b16 	%rs<25>;
	.reg .b32 	%r<51>;
	.reg .b32 	%f<125>;
	.reg .b64 	%rd<30>;

	ld.param.u64 	%rd2, [_Z25yuv420_to_rgb24_unroll2x2PKhS0_S0_Phiiiii_param_1];
	ld.param.u64 	%rd3, [_Z25yuv420_to_rgb24_unroll2x2PKhS0_S0_Phiiiii_param_2];
	ld.param.u64 	%rd4, [_Z25yuv420_to_rgb24_unroll2x2PKhS0_S0_Phiiiii_param_3];
	ld.param.u32 	%r8, [_Z25yuv420_to_rgb24_unroll2x2PKhS0_S0_Phiiiii_param_4];
	ld.param.u32 	%r9, [_Z25yuv420_to_rgb24_unroll2x2PKhS0_S0_Phiiiii_param_5];
	ld.param.u32 	%r5, [_Z25yuv420_to_rgb24_unroll2x2PKhS0_S0_Phiiiii_param_6];
	ld.param.u32 	%r6, [_Z25yuv420_to_rgb24_unroll2x2PKhS0_S0_Phiiiii_param_7];
	ld.param.u32 	%r7, [_Z25yuv420_to_rgb24_unroll2x2PKhS0_S0_Phiiiii_param_8];
	mov.u32 	%r10, %ctaid.x;
	mov.u32 	%r11, %ntid.x;
	mov.u32 	%r12, %tid.x;
	mad.lo.s32 	%r1, %r10, %r11, %r12;
	mov.u32 	%r13, %ctaid.y;
	mov.u32 	%r14, %ntid.y;
	mov.u32 	%r15, %tid.y;
	mad.lo.s32 	%r16, %r13, %r14, %r15;
	shr.u32 	%r17, %r8, 31;
	add.s32 	%r18, %r8, %r17;
	shr.s32 	%r3, %r18, 1;
	shr.u32 	%r19, %r9, 31;
	add.s32 	%r20, %r9, %r19;
	shr.s32 	%r21, %r20, 1;
	setp.ge.s32 	%p1, %r1, %r3;
	setp.ge.s32 	%p2, %r16, %r21;
	or.pred  	%p3, %p1, %p2;
	@%p3 bra 	$L__BB2_2;
	ld.param.u64 	%rd29, [_Z25yuv420_to_rgb24_unroll2x2PKhS0_S0_Phiiiii_param_0];
	cvta.to.global.u64 	%rd5, %rd2;
	cvta.to.global.u64 	%rd6, %rd3;
	cvta.to.global.u64 	%rd7, %rd29;
	cvta.to.global.u64 	%rd8, %rd4;
	add.s32 	%r22, %r1, 1;
	add.s32 	%r23, %r3, -1;
	min.s32 	%r24, %r22, %r23;
	add.s32 	%r25, %r16, 1;
	add.s32 	%r26, %r21, -1;
	min.u32 	%r27, %r25, %r26;
	mul.lo.s32 	%r28, %r6, %r16;
	add.s32 	%r29, %r28, %r1;
	add.s32 	%r30, %r28, %r24;
	mul.lo.s32 	%r31, %r27, %r6;
	add.s32 	%r32, %r31, %r1;
	add.s32 	%r33, %r31, %r24;
	cvt.s64.s32 	%rd9, %r29;
	add.s64 	%rd10, %rd5, %rd9;
	ld.global.nc.u8 	%rs1, [%rd10];
	cvt.u16.u8 	%rs2, %rs1;
	cvt.rn.f32.u16 	%f1, %rs2;
	add.f32 	%f2, %f1, 0fC3000000;
	cvt.s64.s32 	%rd11, %r30;
	add.s64 	%rd12, %rd5, %rd11;
	ld.global.nc.u8 	%rs3, [%rd12];
	cvt.u16.u8 	%rs4, %rs3;
	cvt.rn.f32.u16 	%f3, %rs4;
	add.f32 	%f4, %f3, 0fC3000000;
	cvt.s64.s32 	%rd13, %r32;
	add.s64 	%rd14, %rd5, %rd13;
	ld.global.nc.u8 	%rs5, [%rd14];
	cvt.u16.u8 	%rs6, %rs5;
	cvt.rn.f32.u16 	%f5, %rs6;
	add.f32 	%f6, %f5, 0fC3000000;
	cvt.s64.s32 	%rd15, %r33;
	add.s64 	%rd16, %rd5, %rd15;
	ld.global.nc.u8 	%rs7, [%rd16];
	cvt.u16.u8 	%rs8, %rs7;
	cvt.rn.f32.u16 	%f7, %rs8;
	add.f32 	%f8, %f7, 0fC3000000;
	add.s64 	%rd17, %rd6, %rd9;
	ld.global.nc.u8 	%rs9, [%rd17];
	cvt.u16.u8 	%rs10, %rs9;
	cvt.rn.f32.u16 	%f9, %rs10;
	add.f32 	%f10, %f9, 0fC3000000;
	add.s64 	%rd18, %rd6, %rd11;
	ld.global.nc.u8 	%rs11, [%rd18];
	cvt.u16.u8 	%rs12, %rs11;
	cvt.rn.f32.u16 	%f11, %rs12;
	add.f32 	%f12, %f11, 0fC3000000;
	add.s64 	%rd19, %rd6, %rd13;
	ld.global.nc.u8 	%rs13, [%rd19];
	cvt.u16.u8 	%rs14, %rs13;
	cvt.rn.f32.u16 	%f13, %rs14;
	add.f32 	%f14, %f13, 0fC3000000;
	add.s64 	%rd20, %rd6, %rd15;
	ld.global.nc.u8 	%rs15, [%rd20];
	cvt.u16.u8 	%rs16, %rs15;
	cvt.rn.f32.u16 	%f15, %rs16;
	add.f32 	%f16, %f15, 0fC3000000;
	ld.const.f32 	%f17, [w00];
	ld.const.f32 	%f18, [w10];
	mul.f32 	%f19, %f4, %f18;
	fma.rn.f32 	%f20, %f2, %f17, %f19;
	ld.const.f32 	%f21, [w01];
	fma.rn.f32 	%f22, %f6, %f21, %f20;
	ld.const.f32 	%f23, [w11];
	fma.rn.f32 	%f24, %f8, %f23, %f22;
	mul.f32 	%f25, %f4, %f17;
	fma.rn.f32 	%f26, %f2, %f18, %f25;
	fma.rn.f32 	%f27, %f6, %f23, %f26;
	fma.rn.f32 	%f28, %f8, %f21, %f27;
	mul.f32 	%f29, %f4, %f23;
	fma.rn.f32 	%f30, %f2, %f21, %f29;
	fma.rn.f32 	%f31, %f6, %f17, %f30;
	fma.rn.f32 	%f32, %f8, %f18, %f31;
	mul.f32 	%f33, %f4, %f21;
	fma.rn.f32 	%f34, %f2, %f23, %f33;
	fma.rn.f32 	%f35, %f6, %f18, %f34;
	fma.rn.f32 	%f36, %f8, %f17, %f35;
	mul.f32 	%f37, %f12, %f18;
	fma.rn.f32 	%f38, %f10, %f17, %f37;
	fma.rn.f32 	%f39, %f14, %f21, %f38;
	fma.rn.f32 	%f40, %f16, %f23, %f39;
	mul.f32 	%f41, %f12, %f17;
	fma.rn.f32 	%f42, %f10, %f18, %f41;
	fma.rn.f32 	%f43, %f14, %f23, %f42;
	fma.rn.f32 	%f44, %f16, %f21, %f43;
	mul.f32 	%f45, %f12, %f23;
	fma.rn.f32 	%f46, %f10, %f21, %f45;
	fma.rn.f32 	%f47, %f14, %f17, %f46;
	fma.rn.f32 	%f48, %f16, %f18, %f47;
	mul.f32 	%f49, %f12, %f21;
	fma.rn.f32 	%f50, %f10, %f23, %f49;
	fma.rn.f32 	%f51, %f14, %f18, %f50;
	fma.rn.f32 	%f52, %f16, %f17, %f51;
	shl.b32 	%r34, %r1, 1;
	shl.b32 	%r35, %r16, 1;
	mad.lo.s32 	%r36, %r5, %r35, %r34;
	cvt.s64.s32 	%rd21, %r36;
	add.s64 	%rd22, %rd7, %rd21;
	ld.global.nc.u8 	%rs17, [%rd22];
	cvt.u16.u8 	%rs18, %rs17;
	cvt.rn.f32.u16 	%f53, %rs18;
	add.f32 	%f54, %f53, 0fC1800000;
	ld.global.nc.u8 	%rs19, [%rd22+1];
	cvt.u16.u8 	%rs20, %rs19;
	cvt.rn.f32.u16 	%f55, %rs20;
	add.f32 	%f56, %f55, 0fC1800000;
	cvt.s64.s32 	%rd23, %r5;
	add.s64 	%rd24, %rd22, %rd23;
	ld.global.nc.u8 	%rs21, [%rd24];
	cvt.u16.u8 	%rs22, %rs21;
	cvt.rn.f32.u16 	%f57, %rs22;
	add.f32 	%f58, %f57, 0fC1800000;
	ld.global.nc.u8 	%rs23, [%rd24+1];
	cvt.u16.u8 	%rs24, %rs23;
	cvt.rn.f32.u16 	%f59, %rs24;
	add.f32 	%f60, %f59, 0fC1800000;
	mul.f32 	%f61, %f54, 0f3F94FDF4;
	fma.rn.f32 	%f62, %f40, 0f3FE58106, %f61;
	mul.f32 	%f63, %f24, 0f3E5A1CAC;
	sub.f32 	%f64, %f61, %f63;
	mul.f32 	%f65, %f40, 0f3F0872B0;
	sub.f32 	%f66, %f64, %f65;
	fma.rn.f32 	%f67, %f24, 0f40072B02, %f61;
	add.f32 	%f68, %f62, 0f3F000000;
	max.f32 	%f69, %f68, 0f00000000;
	min.f32 	%f70, %f69, 0f437F0000;
	cvt.rzi.u32.f32 	%r37, %f70;
	add.f32 	%f71, %f66, 0f3F000000;
	max.f32 	%f72, %f71, 0f00000000;
	min.f32 	%f73, %f72, 0f437F0000;
	cvt.rzi.u32.f32 	%r38, %f73;
	add.f32 	%f74, %f67, 0f3F000000;
	max.f32 	%f75, %f74, 0f00000000;
	min.f32 	%f76, %f75, 0f437F0000;
	cvt.rzi.u32.f32 	%r39, %f76;
	mul.f32 	%f77, %f56, 0f3F94FDF4;
	fma.rn.f32 	%f78, %f44, 0f3FE58106, %f77;
	mul.f32 	%f79, %f28, 0f3E5A1CAC;
	sub.f32 	%f80, %f77, %f79;
	mul.f32 	%f81, %f44, 0f3F0872B0;
	sub.f32 	%f82, %f80, %f81;
	fma.rn.f32 	%f83, %f28, 0f40072B02, %f77;
	add.f32 	%f84, %f78, 0f3F000000;
	max.f32 	%f85, %f84, 0f00000000;
	min.f32 	%f86, %f85, 0f437F0000;
	cvt.rzi.u32.f32 	%r40, %f86;
	add.f32 	%f87, %f82, 0f3F000000;
	max.f32 	%f88, %f87, 0f00000000;
	min.f32 	%f89, %f88, 0f437F0000;
	cvt.rzi.u32.f32 	%r41, %f89;
	add.f32 	%f90, %f83, 0f3F000000;
	max.f32 	%f91, %f90, 0f00000000;
	min.f32 	%f92, %f91, 0f437F0000;
	cvt.rzi.u32.f32 	%r42, %f92;
	mul.f32 	%f93, %f58, 0f3F94FDF4;
	fma.rn.f32 	%f94, %f48, 0f3FE58106, %f93;
	mul.f32 	%f95, %f32, 0f3E5A1CAC;
	sub.f32 	%f96, %f93, %f95;
	mul.f32 	%f97, %f48, 0f3F0872B0;
	sub.f32 	%f98, %f96, %f97;
	fma.rn.f32 	%f99, %f32, 0f40072B02, %f93;
	add.f32 	%f100, %f94, 0f3F000000;
	max.f32 	%f101, %f100, 0f00000000;
	min.f32 	%f102, %f101, 0f437F0000;
	cvt.rzi.u32.f32 	%r43, %f102;
	add.f32 	%f103, %f98, 0f3F000000;
	max.f32 	%f104, %f103, 0f00000000;
	min.f32 	%f105, %f104, 0f437F0000;
	cvt.rzi.u32.f32 	%r44, %f105;
	add.f32 	%f106, %f99, 0f3F000000;
	max.f32 	%f107, %f106, 0f00000000;
	min.f32 	%f108, %f107, 0f437F0000;
	cvt.rzi.u32.f32 	%r45, %f108;
	mul.f32 	%f109, %f60, 0f3F94FDF4;
	fma.rn.f32 	%f110, %f52, 0f3FE58106, %f109;
	mul.f32 	%f111, %f36, 0f3E5A1CAC;
	sub.f32 	%f112, %f109, %f111;
	mul.f32 	%f113, %f52, 0f3F0872B0;
	sub.f32 	%f114, %f112, %f113;
	fma.rn.f32 	%f115, %f36, 0f40072B02, %f109;
	add.f32 	%f116, %f110, 0f3F000000;
	max.f32 	%f117, %f116, 0f00000000;
	min.f32 	%f118, %f117, 0f437F0000;
	cvt.rzi.u32.f32 	%r46, %f118;
	add.f32 	%f119, %f114, 0f3F000000;
	max.f32 	%f120, %f119, 0f00000000;
	min.f32 	%f121, %f120, 0f437F0000;
	cvt.rzi.u32.f32 	%r47, %f121;
	add.f32 	%f122, %f115, 0f3F000000;
	max.f32 	%f123, %f122, 0f00000000;
	min.f32 	%f124, %f123, 0f437F0000;
	cvt.rzi.u32.f32 	%r48, %f124;
	mul.lo.s32 	%r49, %r7, %r35;
	mad.lo.s32 	%r50, %r1, 6, %r49;
	cvt.s64.s32 	%rd25, %r50;
	add.s64 	%rd26, %rd8, %rd25;
	cvt.s64.s32 	%rd27, %r7;
	add.s64 	%rd28, %rd26, %rd27;
	st.global.u8 	[%rd26], %r37;
	st.global.u8 	[%rd26+1], %r38;
	st.global.u8 	[%rd26+2], %r39;
	st.global.u8 	[%rd26+3], %r40;
	st.global.u8 	[%rd26+4], %r41;
	st.global.u8 	[%rd26+5], %r42;
	st.global.u8 	[%rd28], %r43;
	st.global.u8 	[%rd28+1], %r44;
	st.global.u8 	[%rd28+2], %r45;
	st.global.u8 	[%rd28+3], %r46;
	st.global.u8 	[%rd28+4], %r47;
	st.global.u8 	[%rd28+5], %r48;
$L__BB2_2:
	ret;

}
.entry _Z22rgb24_to_yuv420_kernelPKhPhS1_S1_iiiii(
	.param .u64 .ptr .align 1 _Z22rgb24_to_yuv420_kernelPKhPhS1_S1_iiiii_param_0,
	.param .u64 .ptr .align 1 _Z22rgb24_to_yuv420_kernelPKhPhS1_S1_iiiii_param_1,
	.param .u64 .ptr .align 1 _Z22rgb24_to_yuv420_kernelPKhPhS1_S1_iiiii_param_2,
	.param .u64 .ptr .align 1 _Z22rgb24_to_yuv420_kernelPKhPhS1_S1_iiiii_param_3,
	.param .u32 _Z22rgb24_to_yuv420_kernelPKhPhS1_S1_iiiii_param_4,
	.param .u32 _Z22rgb24_to_yuv420_kernelPKhPhS1_S1_iiiii_param_5,
	.param .u32 _Z22rgb24_to_yuv420_kernelPKhPhS1_S1_iiiii_param_6,
	.param .u32 _Z22rgb24_to_yuv420_kernelPKhPhS1_S1_iiiii_param_7,
	.param .u32 _Z22rgb24_to_yuv420_kernelPKhPhS1_S1_iiiii_param_8
)
{
	.reg .pred 	%p<10>;
	.reg .b16 	%rs<25>;
	.reg .b32 	%r<45>;
	.reg .b32 	%f<81>;
	.reg .b64 	%rd<20>;

	ld.param.u64 	%rd6, [_Z22rgb24_to_yuv420_kernelPKhPhS1_S1_iiiii_param_0];
	ld.param.u64 	%rd3, [_Z22rgb24_to_yuv420_kernelPKhPhS1_S1_iiiii_param_1];
	ld.param.u64 	%rd4, [_Z22rgb24_to_yuv420_kernelPKhPhS1_S1_iiiii_param_2];
	ld.param.u64 	%rd5, [_Z22rgb24_to_yuv420_kernelPKhPhS1_S1_iiiii_param_3];
	ld.param.u32 	%r12, [_Z22rgb24_to_yuv420_kernelPKhPhS1_S1_iiiii_param_4];
	ld.param.u32 	%r17, [_Z22rgb24_to_yuv420_kernelPKhPhS1_S1_iiiii_param_5];
	ld.param.u32 	%r14, [_Z22rgb24_to_yuv420_kernelPKhPhS1_S1_iiiii_param_6];
	ld.param.u32 	%r15, [_Z22rgb24_to_yuv420_kernelPKhPhS1_S1_iiiii_param_7];
	ld.param.u32 	%r16, [_Z22rgb24_to_yuv420_kernelPKhPhS1_S1_iiiii_param_8];
	cvta.to.global.u64 	%rd1, %rd6;
	mov.u32 	%r18, %ctaid.x;
	mov.u32 	%r19, %ntid.x;
	mov.u32 	%r20, %tid.x;
	mad.lo.s32 	%r1, %r18, %r19, %r20;
	mov.u32 	%r21, %ctaid.y;
	mov.u32 	%r22, %ntid.y;
	mov.u32 	%r23, %tid.y;
	mad.lo.s32 	%r24, %r21, %r22, %r23;
	setp.ge.s32 	%p1, %r1, %r12;
	setp.ge.s32 	%p2, %r24, %r17;
	or.pred  	%p3, %p1, %p2;
	@%p3 bra 	$L__BB3_9;
	cvta.to.global.u64 	%rd7, %rd3;
	mul.lo.s32 	%r3, %r14, %r24;
	mul.lo.s32 	%r4, %r1, 3;
	add.s32 	%r25, %r3, %r4;
	cvt.s64.s32 	%rd8, %r25;
	add.s64 	%rd2, %rd1, %rd8;
	ld.global.nc.u8 	%rs1, [%rd2];
	cvt.u16.u8 	%rs2, %rs1;
	cvt.rn.f32.u16 	%f1, %rs2;
	ld.global.nc.u8 	%rs3, [%rd2+1];
	cvt.u16.u8 	%rs4, %rs3;
	cvt.rn.f32.u16 	%f2, %rs4;
	ld.global.nc.u8 	%rs5, [%rd2+2];
	cvt.u16.u8 	%rs6, %rs5;
	cvt.rn.f32.u16 	%f3, %rs6;
	mul.f32 	%f18, %f2, 0f3F1D2F1B;
	fma.rn.f32 	%f19, %f1, 0f3E3B645A, %f18;
	fma.rn.f32 	%f20, %f3, 0f3D7DF3B6, %f19;
	add.f32 	%f21, %f20, 0f41800000;
	mad.lo.s32 	%r26, %r15, %r24, %r1;
	add.f32 	%f22, %f21, 0f3F000000;
	max.f32 	%f23, %f22, 0f00000000;
	min.f32 	%f24, %f23, 0f437F0000;
	cvt.rzi.u32.f32 	%r27, %f24;
	cvt.s64.s32 	%rd9, %r26;
	add.s64 	%rd10, %rd7, %rd9;
	st.global.u8 	[%rd10], %r27;
	or.b32  	%r28, %r1, %r24;
	and.b32  	%r29, %r28, 1;
	setp.eq.b32 	%p4, %r29, 1;
	@%p4 bra 	$L__BB3_9;
	mul.f32 	%f25, %f2, 0fBEAD9168;
	fma.rn.f32 	%f26, %f1, 0fBDCED917, %f25;
	fma.rn.f32 	%f27, %f3, 0f3EE0C49C, %f26;
	add.f32 	%f28, %f27, 0f43000000;
	add.f32 	%f77, %f28, 0f00000000;
	mul.f32 	%f29, %f2, 0fBECC49BA;
	fma.rn.f32 	%f30, %f1, 0f3EE0C49C, %f29;
	fma.rn.f32 	%f31, %f3, 0fBD23D70A, %f30;
	add.f32 	%f32, %f31, 0f43000000;
	add.f32 	%f78, %f32, 0f00000000;
	add.s32 	%r5, %r1, 1;
	setp.ge.s32 	%p5, %r5, %r12;
	mov.b32 	%r43, 1;
	@%p5 bra 	$L__BB3_4;
	ld.global.nc.u8 	%rs7, [%rd2+3];
	cvt.u16.u8 	%rs8, %rs7;
	cvt.rn.f32.u16 	%f33, %rs8;
	ld.global.nc.u8 	%rs9, [%rd2+4];
	cvt.u16.u8 	%rs10, %rs9;
	cvt.rn.f32.u16 	%f34, %rs10;
	ld.global.nc.u8 	%rs11, [%rd2+5];
	cvt.u16.u8 	%rs12, %rs11;
	cvt.rn.f32.u16 	%f35, %rs12;
	mul.f32 	%f36, %f34, 0fBEAD9168;
	fma.rn.f32 	%f37, %f33, 0fBDCED917, %f36;
	fma.rn.f32 	%f38, %f35, 0f3EE0C49C, %f37;
	add.f32 	%f39, %f38, 0f43000000;
	add.f32 	%f77, %f77, %f39;
	mul.f32 	%f40, %f34, 0fBECC49BA;
	fma.rn.f32 	%f41, %f33, 0f3EE0C49C, %f40;
	fma.rn.f32 	%f42, %f35, 0fBD23D70A, %f41;
	add.f32 	%f43, %f42, 0f43000000;
	add.f32 	%f78, %f78, %f43;
	mov.b32 	%r43, 2;
$L__BB3_4:
	add.s32 	%r7, %r24, 1;
	setp.ge.u32 	%p6, %r7, %r17;
	@%p6 bra 	$L__BB3_6;
	cvt.s64.s32 	%rd11, %r14;
	add.s64 	%rd12, %rd2, %rd11;
	ld.global.nc.u8 	%rs13, [%rd12];
	cvt.u16.u8 	%rs14, %rs13;
	cvt.rn.f32.u16 	%f44, %rs14;
	ld.global.nc.u8 	%rs15, [%rd12+1];
	cvt.u16.u8 	%rs16, %rs15;
	cvt.rn.f32.u16 	%f45, %rs16;
	ld.global.nc.u8 	%rs17, [%rd12+2];
	cvt.u16.u8 	%rs18, %rs17;
	cvt.rn.f32.u16 	%f46, %rs18;
	mul.f32 	%f47, %f45, 0fBEAD9168;
	fma.rn.f32 	%f48, %f44, 0fBDCED917, %f47;
	fma.rn.f32 	%f49, %f46, 0f3EE0C49C, %f48;
	add.f32 	%f50, %f49, 0f43000000;
	add.f32 	%f77, %f77, %f50;
	mul.f32 	%f51, %f45, 0fBECC49BA;
	fma.rn.f32 	%f52, %f44, 0f3EE0C49C, %f51;
	fma.rn.f32 	%f53, %f46, 0fBD23D70A, %f52;
	add.f32 	%f54, %f53, 0f43000000;
	add.f32 	%f78, %f78, %f54;
	add.s32 	%r43, %r43, 1;
$L__BB3_6:
	setp.ge.u32 	%p7, %r7, %r17;
	setp.ge.s32 	%p8, %r5, %r12;
	or.pred  	%p9, %p8, %p7;
	@%p9 bra 	$L__BB3_8;
	add.s32 	%r32, %r3, %r14;
	add.s32 	%r33, %r4, %r32;
	add.s32 	%r34, %r33, 3;
	cvt.s64.s32 	%rd13, %r34;
	add.s64 	%rd14, %rd1, %rd13;
	ld.global.nc.u8 	%rs19, [%rd14];
	cvt.u16.u8 	%rs20, %rs19;
	cvt.rn.f32.u16 	%f55, %rs20;
	ld.global.nc.u8 	%rs21, [%rd14+1];
	cvt.u16.u8 	%rs22, %rs21;
	cvt.rn.f32.u16 	%f56, %rs22;
	ld.global.nc.u8 	%rs23, [%rd14+2];
	cvt.u16.u8 	%rs24, %rs23;
	cvt.rn.f32.u16 	%f57, %rs24;
	mul.f32 	%f58, %f56, 0fBEAD9168;
	fma.rn.f32 	%f59, %f55, 0fBDCED917, %f58;
	fma.rn.f32 	%f60, %f57, 0f3EE0C49C, %f59;
	add.f32 	%f61, %f60, 0f43000000;
	add.f32 	%f77, %f77, %f61;
	mul.f32 	%f62, %f56, 0fBECC49BA;
	fma.rn.f32 	%f63, %f55, 0f3EE0C49C, %f62;
	fma.rn.f32 	%f64, %f57, 0fBD23D70A, %f63;
	add.f32 	%f65, %f64, 0f43000000;
	add.f32 	%f78, %f78, %f65;
	add.s32 	%r43, %r43, 1;
$L__BB3_8:
	shr.u32 	%r35, %r24, 1;
	shr.u32 	%r36, %r1, 31;
	add.s32 	%r37, %r1, %r36;
	shr.s32 	%r38, %r37, 1;
	mad.lo.s32 	%r39, %r16, %r35, %r38;
	cvt.rn.f32.u32 	%f66, %r43;
	div.rn.f32 	%f67, %f77, %f66;
	add.f32 	%f68, %f67, 0f3F000000;
	max.f32 	%f69, %f68, 0f00000000;
	min.f32 	%f70, %f69, 0f437F0000;
	cvt.rzi.u32.f32 	%r40, %f70;
	cvt.s64.s32 	%rd15, %r39;
	cvta.to.global.u64 	%rd16, %rd4;
	add.s64 	%rd17, %rd16, %rd15;
	st.global.u8 	[%rd17], %r40;
	div.rn.f32 	%f71, %f78, %f66;
	add.f32 	%f72, %f71, 0f3F000000;
	max.f32 	%f73, %f72, 0f00000000;
	min.f32 	%f74, %f73, 0f437F0000;
	cvt.rzi.u32.f32 	%r41, %f74;
	cvta.to.global.u64 	%rd18, %rd5;
	add.s64 	%rd19, %rd18, %rd15;
	st.global.u8 	[%rd19], %r41;
$L__BB3_9:
	ret;

}
.entry _Z20half_to_float_kernelPK6__halfPfi(
	.param .u64 .ptr .align 1 _Z20half_to_float_kernelPK6__halfPfi_param_0,
	.param .u64 .ptr .align 1 _Z20half_to_float_kernelPK6__halfPfi_param_1,
	.param .u32 _Z20half_to_float_kernelPK6__halfPfi_param_2
)
{
	.reg .pred 	%p<2>;
	.reg .b16 	%rs<2>;
	.reg .b32 	%r<6>;
	.reg .b32 	%f<2>;
	.reg .b64 	%rd<9>;

	ld.param.u64 	%rd1, [_Z20half_to_float_kernelPK6__halfPfi_param_0];
	ld.param.u64 	%rd2, [_Z20half_to_float_kernelPK6__halfPfi_param_1];
	ld.param.u32 	%r2, [_Z20half_to_float_kernelPK6__halfPfi_param_2];
	mov.u32 	%r3, %ctaid.x;
	mov.u32 	%r4, %ntid.x;
	mov.u32 	%r5, %tid.x;
	mad.lo.s32 	%r1, %r3, %r4, %r5;
	setp.ge.s32 	%p1, %r1, %r2;
	@%p1 bra 	$L__BB4_2;
	cvta.to.global.u64 	%rd3, %rd1;
	cvta.to.global.u64 	%rd4, %rd2;
	mul.wide.s32 	%rd5, %r1, 2;
	add.s64 	%rd6, %rd3, %rd5;
	ld.global.u16 	%rs1, [%rd6];
	// begin inline asm
	{  cvt.f32.f16 %f1, %rs1;}

	// end inline asm
	mul.wide.s32 	%rd7, %r1, 4;
	add.s64 	%rd8, %rd4, %rd7;
	st.global.f32 	[%rd8], %f1;
$L__BB4_2:
	ret;

}
.entry _Z27fp16_planar_to_RGB24_kernelPK6__halfPhiii(
	.param .u64 .ptr .align 1 _Z27fp16_planar_to_RGB24_kernelPK6__halfPhiii_param_0,
	.param .u64 .ptr .align 1 _Z27fp16_planar_to_RGB24_kernelPK6__halfPhiii_param_1,
	.param .u32 _Z27fp16_planar_to_RGB24_kernelPK6__halfPhiii_param_2,
	.param .u32 _Z27fp16_planar_to_RGB24_kernelPK6__halfPhiii_param_3,
	.param .u32 _Z27fp16_planar_to_RGB24_kernelPK6__halfPhiii_param_4
)
{
	.reg .pred 	%p<4>;
	.reg .b16 	%rs<4>;
	.reg .b32 	%r<21>;
	.reg .b32 	%f<7>;
	.reg .b64 	%rd<12>;

	ld.param.u64 	%rd1, [_Z27fp16_planar_to_RGB24_kernelPK6__halfPhiii_param_0];
	ld.param.u64 	%rd2, [_Z27fp16_planar_to_RGB24_kernelPK6__halfPhiii_param_1];
	ld.param.u32 	%r3, [_Z27fp16_planar_to_RGB24_kernelPK6__halfPhiii_param_2];
	ld.param.u32 	%r4, [_Z27fp16_planar_to_RGB24_kernelPK6__halfPhiii_param_3];
	ld.param.u32 	%r6, [_Z27fp16_planar_to_RGB24_kernelPK6__halfPhiii_param_4];
	mov.u32 	%r7, %ctaid.x;
	mov.u32 	%r8, %ntid.x;
	mov.u32 	%r9, %tid.x;
	mad.lo.s32 	%r1, %r7, %r8, %r9;
	mov.u32 	%r10, %ctaid.y;
	mov.u32 	%r11, %ntid.y;
	mov.u32 	%r12, %tid.y;
	mad.lo.s32 	%r13, %r10, %r11, %r12;
	setp.ge.s32 	%p1, %r1, %r4;
	setp.ge.s32 	%p2, %r13, %r6;
	or.pred  	%p3, %p1, %p2;
	@%p3 bra 	$L__BB5_2;
	cvta.to.global.u64 	%rd3, %rd1;
	cvta.to.global.u64 	%rd4, %rd2;
	mad.lo.s32 	%r14, %r4, %r13, %r1;
	mul.wide.s32 	%rd5, %r14, 2;
	add.s64 	%rd6, %rd3, %rd5;
	ld.global.u16 	%rs1, [%rd6];
	// begin inline asm
	{  cvt.f32.f16 %f1, %rs1;}

	// end inline asm
	mul.lo.s32 	%r15, %r6, %r4;
	mul.wide.s32 	%rd7, %r15, 2;
	add.s64 	%rd8, %rd6, %rd7;
	ld.global.u16 	%rs2, [%rd8];
	// begin inline asm
	{  cvt.f32.f16 %f2, %rs2;}

	// end inline asm
	add.s64 	%rd9, %rd8, %rd7;
	ld.global.u16 	%rs3, [%rd9];
	// begin inline asm
	{  cvt.f32.f16 %f3, %rs3;}

	// end inline asm
	mul.f32 	%f4, %f1, 0f437F0000;
	cvt.rzi.u32.f32 	%r16, %f4;
	mul.lo.s32 	%r17, %r3, %r13;
	mad.lo.s32 	%r18, %r1, 3, %r17;
	cvt.s64.s32 	%rd10, %r18;
	add.s64 	%rd11, %rd4, %rd10;
	st.global.u8 	[%rd11], %r16;
	mul.f32 	%f5, %f2, 0f437F0000;
	cvt.rzi.u32.f32 	%r19, %f5;
	st.global.u8 	[%rd11+1], %r19;
	mul.f32 	%f6, %f3, 0f437F0000;
	cvt.rzi.u32.f32 	%r20, %f6;
	st.global.u8 	[%rd11+2], %r20;
$L__BB5_2:
	ret;

}
.entry _Z20interleave_uv_kernelPKhS0_iPhiii(
	.param .u64 .ptr .align 1 _Z20interleave_uv_kernelPKhS0_iPhiii_param_0,
	.param .u64 .ptr .align 1 _Z20interleave_uv_kernelPKhS0_iPhiii_param_1,
	.param .u32 _Z20interleave_uv_kernelPKhS0_iPhiii_param_2,
	.param .u64 .ptr .align 1 _Z20interleave_uv_kernelPKhS0_iPhiii_param_3,
	.param .u32 _Z20interleave_uv_kernelPKhS0_iPhiii_param_4,
	.param .u32 _Z20interleave_uv_kernelPKhS0_iPhiii_param_5,
	.param .u32 _Z20interleave_uv_kernelPKhS0_iPhiii_param_6
)
{
	.reg .pred 	%p<4>;
	.reg .b16 	%rs<5>;
	.reg .b32 	%r<18>;
	.reg .b64 	%rd<12>;

	ld.param.u64 	%rd1, [_Z20interleave_uv_kernelPKhS0_iPhiii_param_0];
	ld.param.u64 	%rd2, [_Z20interleave_uv_kernelPKhS0_iPhiii_param_1];
	ld.param.u32 	%r3, [_Z20interleave_uv_kernelPKhS0_iPhiii_param_2];
	ld.param.u64 	%rd3, [_Z20interleave_uv_kernelPKhS0_iPhiii_param_3];
	ld.param.u32 	%r4, [_Z20interleave_uv_kernelPKhS0_iPhiii_param_4];
	ld.param.u32 	%r5, [_Z20interleave_uv_kernelPKhS0_iPhiii_param_5];
	ld.param.u32 	%r6, [_Z20interleave_uv_kernelPKhS0_iPhiii_param_6];
	mov.u32 	%r8, %ctaid.x;
	mov.u32 	%r9, %ntid.x;
	mov.u32 	%r10, %tid.x;
	mad.lo.s32 	%r1, %r8, %r9, %r10;
	mov.u32 	%r11, %ctaid.y;
	mov.u32 	%r12, %ntid.y;
	mov.u32 	%r13, %tid.y;
	mad.lo.s32 	%r14, %r11, %r12, %r13;
	setp.ge.s32 	%p1, %r1, %r5;
	setp.ge.s32 	%p2, %r14, %r6;
	or.pred  	%p3, %p1, %p2;
	@%p3 bra 	$L__BB6_2;
	cvta.to.global.u64 	%rd4, %rd1;
	cvta.to.global.u64 	%rd5, %rd2;
	cvta.to.global.u64 	%rd6, %rd3;
	mad.lo.s32 	%r15, %r3, %r14, %r1;
	cvt.s64.s32 	%rd7, %r15;
	add.s64 	%rd8, %rd4, %rd7;
	ld.global.nc.u8 	%rs1, [%rd8];
	cvt.u16.u8 	%rs2, %rs1;
	add.s64 	%rd9, %rd5, %rd7;
	ld.global.nc.u8 	%rs3, [%rd9];
	cvt.u16.u8 	%rs4, %rs3;
	shl.b32 	%r16, %r1, 1;
	mad.lo.s32 	%r17, %r4, %r14, %r16;
	cvt.s64.s32 	%rd10, %r17;
	add.s64 	%rd11, %rd6, %rd10;
	st.global.u8 	[%rd11], %rs2;
	st.global.u8 	[%rd11+1], %rs4;
$L__BB6_2:
	ret;

}
.entry _Z46rgb24_to_planar_fp32_kernel_stride_single_destPKhPfiii(
	.param .u64 .ptr .align 1 _Z46rgb24_to_planar_fp32_kernel_stride_single_destPKhPfiii_param_0,
	.param .u64 .ptr .align 1 _Z46rgb24_to_planar_fp32_kernel_stride_single_destPKhPfiii_param_1,
	.param .u32 _Z46rgb24_to_planar_fp32_kernel_stride_single_destPKhPfiii_param_2,
	.param .u32 _Z46rgb24_to_planar_fp32_kernel_stride_single_destPKhPfiii_param_3,
	.param .u32 _Z46rgb24_to_planar_fp32_kernel_stride_single_destPKhPfiii_param_4
)
{
	.reg .pred 	%p<4>;
	.reg .b16 	%rs<7>;
	.reg .b32 	%r<18>;
	.reg .b32 	%f<7>;
	.reg .b64 	%rd<12>;

	ld.param.u64 	%rd1, [_Z46rgb24_to_planar_fp32_kernel_stride_single_destPKhPfiii_param_0];
	ld.param.u64 	%rd2, [_Z46rgb24_to_planar_fp32_kernel_stride_single_destPKhPfiii_param_1];
	ld.param.u32 	%r3, [_Z46rgb24_to_planar_fp32_kernel_stride_single_destPKhPfiii_param_2];
	ld.param.u32 	%r6, [_Z46rgb24_to_planar_fp32_kernel_stride_single_destPKhPfiii_param_3];
	ld.param.u32 	%r5, [_Z46rgb24_to_planar_fp32_kernel_stride_single_destPKhPfiii_param_4];
	mov.u32 	%r7, %ctaid.x;
	mov.u32 	%r8, %ntid.x;
	mov.u32 	%r9, %tid.x;
	mad.lo.s32 	%r1, %r7, %r8, %r9;
	mov.u32 	%r10, %ctaid.y;
	mov.u32 	%r11, %ntid.y;
	mov.u32 	%r12, %tid.y;
	mad.lo.s32 	%r13, %r10, %r11, %r12;
	setp.ge.s32 	%p1, %r1, %r3;
	setp.ge.s32 	%p2, %r13, %r6;
	or.pred  	%p3, %p1, %p2;
	@%p3 bra 	$L__BB7_2;
	cvta.to.global.u64 	%rd3, %rd1;
	cvta.to.global.u64 	%rd4, %rd2;
	mad.lo.s32 	%r14, %r3, %r13, %r1;
	mul.lo.s32 	%r15, %r5, %r13;
	mad.lo.s32 	%r16, %r1, 3, %r15;
	cvt.s64.s32 	%rd5, %r16;
	add.s64 	%rd6, %rd3, %rd5;
	ld.global.nc.u8 	%rs1, [%rd6];
	cvt.u16.u8 	%rs2, %rs1;
	cvt.rn.f32.u16 	%f1, %rs2;
	div.rn.f32 	%f2, %f1, 0f437F0000;
	ld.global.nc.u8 	%rs3, [%rd6+1];
	cvt.u16.u8 	%rs4, %rs3;
	cvt.rn.f32.u16 	%f3, %rs4;
	div.rn.f32 	%f4, %f3, 0f437F0000;
	ld.global.nc.u8 	%rs5, [%rd6+2];
	cvt.u16.u8 	%rs6, %rs5;
	cvt.rn.f32.u16 	%f5, %rs6;
	div.rn.f32 	%f6, %f5, 0f437F0000;
	mul.lo.s32 	%r17, %r6, %r3;
	mul.wide.s32 	%rd7, %r14, 4;
	add.s64 	%rd8, %rd4, %rd7;
	st.global.f32 	[%rd8], %f2;
	mul.wide.s32 	%rd9, %r17, 4;
	add.s64 	%rd10, %rd8, %rd9;
	st.global.f32 	[%rd10], %f4;
	add.s64 	%rd11, %rd10, %rd9;
	st.global.f32 	[%rd11], %f6;
$L__BB7_2:
	ret;

}


// ===== COMPILED SASS (sm_100) =====

	.target	sm_100

	.elftype	@"ET_EXEC"


//--------------------- .note.nv.tkinfo           --------------------------
	.section	.note.nv.tkinfo,"",@"SHT_NOTE"
	.sectionflags	@"SHF_NOTE_NV_TKINFO"
	.tkinfo
        /*0018*/ 	.word	0x00000002
        /*0030*/ 	.string	""
        /*0030*/ 	.string	"ptxas"
        /*0030*/ 	.string	"Cuda compilation tools, release 13.0, V13.0.88"
        /*0030*/ 	.string	"Build cuda_13.0.r13.0/compiler.36424714_0"
        /*0030*/ 	.string	"-arch sm_100 -m 64 "



//--------------------- .note.nv.cuinfo           --------------------------
	.section	.note.nv.cuinfo,"",@"SHT_NOTE"
	.sectionflags	@"SHF_NOTE_NV_CUINFO"
        /*0018*/ 	.short	0x0002
        /*001a*/ 	.short	0x0064
        /*001c*/ 	.short	0x0082
	.zero		2


//--------------------- .nv.info                  --------------------------
	.section	.nv.info,"",@"SHT_CUDA_INFO"
	.align	4


	//----- nvinfo : EIATTR_REGCOUNT
	.align		4
        /*0000*/ 	.byte	0x04, 0x2f
        /*0002*/ 	.short	(.L_5 - .L_4)
	.align		4
.L_4:
        /*0004*/ 	.word	index@(_Z19yuvToRgbKernel_fp16PKhS0_S0_P6__halfS2_S2_iiii)
        /*0008*/ 	.word	0x00000017


	//----- nvinfo : EIATTR_FRAME_SIZE
	.align		4
.L_5:
        /*000c*/ 	.byte	0x04, 0x11
        /*000e*/ 	.short	(.L_7 - .L_6)
	.align		4
.L_6:
        /*0010*/ 	.word	index@($__internal_3_$__cuda_sm3x_div_rn_noftz_f32_slowpath)
        /*0014*/ 	.word	0x00000000


	//----- nvinfo : EIATTR_FRAME_SIZE
	.align		4
.L_7:
        /*0018*/ 	.byte	0x04, 0x11
        /*001a*/ 	.short	(.L_9 - .L_8)
	.align		4
.L_8:
        /*001c*/ 	.word	index@(_Z19yuvToRgbKernel_fp16PKhS0_S0_P6__halfS2_S2_iiii)
        /*0020*/ 	.word	0x00000000


	//----- nvinfo : EIATTR_REGCOUNT
	.align		4
.L_9:
        /*0024*/ 	.byte	0x04, 0x2f
        /*0026*/ 	.short	(.L_11 - .L_10)
	.align		4
.L_10:
        /*0028*/ 	.word	index@(_Z19yuvToRgbKernel_fp32PKhS0_S0_PfS1_S1_iiii)
        /*002c*/ 	.word	0x00000015


	//----- nvinfo : EIATTR_FRAME_SIZE
	.align		4
.L_11:
        /*0030*/ 	.byte	0x04, 0x11
        /*0032*/ 	.short	(.L_13 - .L_12)
	.align		4
.L_12:
        /*0034*/ 	.word	index@($__internal_2_$__cuda_sm3x_div_rn_noftz_f32_slowpath)
        /*0038*/ 	.word	0x00000000


	//----- nvinfo : EIATTR_FRAME_SIZE
	.align		4
.L_13:
        /*003c*/ 	.byte	0x04, 0x11
        /*003e*/ 	.short	(.L_15 - .L_14)
	.align		4
.L_14:
        /*0040*/ 	.word	index@(_Z19yuvToRgbKernel_fp32PKhS0_S0_PfS1_S1_iiii)
        /*0044*/ 	.word	0x00000000


	//----- nvinfo : EIATTR_REGCOUNT
	.align		4
.L_15:
        /*0048*/ 	.byte	0x04, 0x2f
        /*004a*/ 	.short	(.L_17 - .L_16)
	.align		4
.L_16:
        /*004c*/ 	.word	index@(_Z25yuv420_to_rgb24_unroll2x2PKhS0_S0_Phiiiii)
        /*0050*/ 	.word	0x0000001d


	//----- nvinfo : EIATTR_FRAME_SIZE
	.align		4
.L_17:
        /*0054*/ 	.byte	0x04, 0x11
        /*0056*/ 	.short	(.L_19 - .L_18)
	.align		4
.L_18:
        /*0058*/ 	.word	index@(_Z25yuv420_to_rgb24_unroll2x2PKhS0_S0_Phiiiii)
        /*005c*/ 	.word	0x00000000


	//----- nvinfo : EIATTR_REGCOUNT
	.align		4
.L_19:
        /*0060*/ 	.byte	0x04, 0x2f
        /*0062*/ 	.short	(.L_21 - .L_20)
	.align		4
.L_20:
        /*0064*/ 	.word	index@(_Z22rgb24_to_yuv420_kernelPKhPhS1_S1_iiiii)
        /*0068*/ 	.word	0x00000017


	//----- nvinfo : EIATTR_FRAME_SIZE
	.align		4
.L_21:
        /*006c*/ 	.byte	0x04, 0x11
        /*006e*/ 	.short	(.L_23 - .L_22)
	.align		4
.L_22:
        /*0070*/ 	.word	index@($__internal_1_$__cuda_sm3x_div_rn_noftz_f32_slowpath)
        /*0074*/ 	.word	0x00000000


	//----- nvinfo : EIATTR_FRAME_SIZE
	.align		4
.L_23:
        /*0078*/ 	.byte	0x04, 0x11
        /*007a*/ 	.short	(.L_25 - .L_24)
	.align		4
.L_24:
        /*007c*/ 	.word	index@(_Z22rgb24_to_yuv420_kernelPKhPhS1_S1_iiiii)
        /*0080*/ 	.word	0x00000000


	//----- nvinfo : EIATTR_REGCOUNT
	.align		4
.L_25:
        /*0084*/ 	.byte	0x04, 0x2f
        /*0086*/ 	.short	(.L_27 - .L_26)
	.align		4
.L_26:
        /*0088*/ 	.word	index@(_Z20half_to_float_kernelPK6__halfPfi)
        /*008c*/ 	.word	0x0000000a


	//----- nvinfo : EIATTR_FRAME_SIZE
	.align		4
.L_27:
        /*0090*/ 	.byte	0x04, 0x11
        /*0092*/ 	.short	(.L_29 - .L_28)
	.align		4
.L_28:
        /*0094*/ 	.word	index@(_Z20half_to_float_kernelPK6__halfPfi)
        /*0098*/ 	.word	0x00000000


	//----- nvinfo : EIATTR_REGCOUNT
	.align		4
.L_29:
        /*009c*/ 	.byte	0x04, 0x2f
        /*009e*/ 	.short	(.L_31 - .L_30)
	.align		4
.L_30:
        /*00a0*/ 	.word	index@(_Z27fp16_planar_to_RGB24_kernelPK6__halfPhiii)
        /*00a4*/ 	.word	0x0000000e


	//----- nvinfo : EIATTR_FRAME_SIZE
	.align		4
.L_31:
        /*00a8*/ 	.byte	0x04, 0x11
        /*00aa*/ 	.short	(.L_33 - .L_32)
	.align		4
.L_32:
        /*00ac*/ 	.word	index@(_Z27fp16_planar_to_RGB24_kernelPK6__halfPhiii)
        /*00b0*/ 	.word	0x00000000


	//----- nvinfo : EIATTR_REGCOUNT
	.align		4
.L_33:
        /*00b4*/ 	.byte	0x04, 0x2f
        /*00b6*/ 	.short	(.L_35 - .L_34)
	.align		4
.L_34:
        /*00b8*/ 	.word	index@(_Z20interleave_uv_kernelPKhS0_iPhiii)
        /*00bc*/ 	.word	0x0000000a


	//----- nvinfo : EIATTR_FRAME_SIZE
	.align		4
.L_35:
        /*00c0*/ 	.byte	0x04, 0x11
        /*00c2*/ 	.short	(.L_37 - .L_36)
	.align		4
.L_36:
        /*00c4*/ 	.word	index@(_Z20interleave_uv_kernelPKhS0_iPhiii)
        /*00c8*/ 	.word	0x00000000


	//----- nvinfo : EIATTR_REGCOUNT
	.align		4
.L_37:
        /*00cc*/ 	.byte	0x04, 0x2f
        /*00ce*/ 	.short	(.L_39 - .L_38)
	.align		4
.L_38:
        /*00d0*/ 	.word	index@(_Z46rgb24_to_planar_fp32_kernel_stride_single_destPKhPfiii)
        /*00d4*/ 	.word	0x00000014


	//----- nvinfo : EIATTR_FRAME_SIZE
	.align		4
.L_39:
        /*00d8*/ 	.byte	0x04, 0x11
        /*00da*/ 	.short	(.L_41 - .L_40)
	.align		4
.L_40:
        /*00dc*/ 	.word	index@($__internal_0_$__cuda_sm3x_div_rn_noftz_f32_slowpath)
        /*00e0*/ 	.word	0x00000000


	//----- nvinfo : EIATTR_FRAME_SIZE
	.align		4
.L_41:
        /*00e4*/ 	.byte	0x04, 0x11
        /*00e6*/ 	.short	(.L_43 - .L_42)
	.align		4
.L_42:
        /*00e8*/ 	.word	index@(_Z46rgb24_to_planar_fp32_kernel_stride_single_destPKhPfiii)
        /*00ec*/ 	.word	0x00000000


	//----- nvinfo : EIATTR_MIN_STACK_SIZE
	.align		4
.L_43:
        /*00f0*/ 	.byte	0x04, 0x12
        /*00f2*/ 	.short	(.L_45 - .L_44)
	.align		4
.L_44:
        /*00f4*/ 	.word	index@(_Z46rgb24_to_planar_fp32_kernel_stride_single_destPKhPfiii)
        /*00f8*/ 	.word	0x00000000


	//----- nvinfo : EIATTR_MIN_STACK_SIZE
	.align		4
.L_45:
        /*00fc*/ 	.byte	0x04, 0x12
        /*00fe*/ 	.short	(.L_47 - .L_46)
	.align		4
.L_46:
        /*0100*/ 	.word	index@(_Z20interleave_uv_kernelPKhS0_iPhiii)
        /*0104*/ 	.word	0x00000000


	//----- nvinfo : EIATTR_MIN_STACK_SIZE
	.align		4
.L_47:
        /*0108*/ 	.byte	0x04, 0x12
        /*010a*/ 	.short	(.L_49 - .L_48)
	.align		4
.L_48:
        /*010c*/ 	.word	index@(_Z27fp16_planar_to_RGB24_kernelPK6__halfPhiii)
        /*0110*/ 	.word	0x00000000


	//----- nvinfo : EIATTR_MIN_STACK_SIZE
	.align		4
.L_49:
        /*0114*/ 	.byte	0x04, 0x12
        /*0116*/ 	.short	(.L_51 - .L_50)
	.align		4
.L_50:
        /*0118*/ 	.word	index@(_Z20half_to_float_kernelPK6__halfPfi)
        /*011c*/ 	.word	0x00000000


	//----- nvinfo : EIATTR_MIN_STACK_SIZE
	.align		4
.L_51:
        /*0120*/ 	.byte	0x04, 0x12
        /*0122*/ 	.short	(.L_53 - .L_52)
	.align		4
.L_52:
        /*0124*/ 	.word	index@(_Z22rgb24_to_yuv420_kernelPKhPhS1_S1_iiiii)
        /*0128*/ 	.word	0x00000000


	//----- nvinfo : EIATTR_MIN_STACK_SIZE
	.align		4
.L_53:
        /*012c*/ 	.byte	0x04, 0x12
        /*012e*/ 	.short	(.L_55 - .L_54)
	.align		4
.L_54:
        /*0130*/ 	.word	index@(_Z25yuv420_to_rgb24_unroll2x2PKhS0_S0_Phiiiii)
        /*0134*/ 	.word	0x00000000


	//----- nvinfo : EIATTR_MIN_STACK_SIZE
	.align		4
.L_55:
        /*0138*/ 	.byte	0x04, 0x12
        /*013a*/ 	.short	(.L_57 - .L_56)
	.align		4
.L_56:
        /*013c*/ 	.word	index@(_Z19yuvToRgbKernel_fp32PKhS0_S0_PfS1_S1_iiii)
        /*0140*/ 	.word	0x00000000


	//----- nvinfo : EIATTR_MIN_STACK_SIZE
	.align		4
.L_57:
        /*0144*/ 	.byte	0x04, 0x12
        /*0146*/ 	.short	(.L_59 - .L_58)
	.align		4
.L_58:
        /*0148*/ 	.word	index@(_Z19yuvToRgbKernel_fp16PKhS0_S0_P6__halfS2_S2_iiii)
        /*014c*/ 	.word	0x00000000
.L_59:


//--------------------- .nv.compat                --------------------------
	.section	.nv.compat,"",@"SHT_CUDA_COMPAT_INFO"
	.align	4
        /*0000*/ 	.byte	0x02, 0x09, 0x00, 0x00, 0x02, 0x02, 0x01, 0x00, 0x02, 0x05, 0x05, 0x00, 0x03, 0x07, 0x01, 0x01
        /*0010*/ 	.byte	0x02, 0x03, 0x00, 0x00, 0x02, 0x06, 0x01, 0x00, 0x04, 0x0b, 0x08, 0x00, 0x01, 0x00, 0x00, 0x00
        /*0020*/ 	.byte	0x00, 0x00, 0x00, 0x00


//--------------------- .nv.info._Z46rgb24_to_planar_fp32_kernel_stride_single_destPKhPfiii --------------------------
	.section	.nv.info._Z46rgb24_to_planar_fp32_kernel_stride_single_destPKhPfiii,"",@"SHT_CUDA_INFO"
	.sectionflags	@""
	.align	4


	//----- nvinfo : EIATTR_CUDA_API_VERSION
	.align		4
        /*0000*/ 	.byte	0x04, 0x37
        /*0002*/ 	.short	(.L_61 - .L_60)
.L_60:
        /*0004*/ 	.word	0x00000082


	//----- nvinfo : EIATTR_KPARAM_INFO
	.align		4
.L_61:
        /*0008*/ 	.byte	0x04, 0x17
        /*000a*/ 	.short	(.L_63 - .L_62)
.L_62:
        /*000c*/ 	.word	0x00000000
        /*0010*/ 	.short	0x0004
        /*0012*/ 	.short	0x0018
        /*0014*/ 	.byte	0x00, 0xf0, 0x11, 0x00


	//----- nvinfo : EIATTR_KPARAM_INFO
	.align		4
.L_63:
        /*0018*/ 	.byte	0x04, 0x17
        /*001a*/ 	.short	(.L_65 - .L_64)
.L_64:
        /*001c*/ 	.word	0x00000000
        /*0020*/ 	.short	0x0003
        /*0022*/ 	.short	0x0014
        /*0024*/ 	.byte	0x00, 0xf0, 0x11, 0x00


	//----- nvinfo : EIATTR_KPARAM_INFO
	.align		4
.L_65:
        /*0028*/ 	.byte	0x04, 0x17
        /*002a*/ 	.short	(.L_67 - .L_66)
.L_66:
        /*002c*/ 	.word	0x00000000
        /*0030*/ 	.short	0x0002
        /*0032*/ 	.short	0x0010
        /*0034*/ 	.byte	0x00, 0xf0, 0x11, 0x00


	//----- nvinfo : EIATTR_KPARAM_INFO
	.align		4
.L_67:
        /*0038*/ 	.byte	0x04, 0x17
        /*003a*/ 	.short	(.L_69 - .L_68)
.L_68:
        /*003c*/ 	.word	0x00000000
        /*0040*/ 	.short	0x0001
        /*0042*/ 	.short	0x0008
        /*0044*/ 	.byte	0x00, 0xf5, 0x21, 0x00


	//----- nvinfo : EIATTR_KPARAM_INFO
	.align		4
.L_69:
        /*0048*/ 	.byte	0x04, 0x17
        /*004a*/ 	.short	(.L_71 - .L_70)
.L_70:
        /*004c*/ 	.word	0x00000000
        /*0050*/ 	.short	0x0000
        /*0052*/ 	.short	0x0000
        /*0054*/ 	.byte	0x00, 0xf5, 0x21, 0x00


	//----- nvinfo : EIATTR_SPARSE_MMA_MASK
	.align		4
.L_71:
        /*0058*/ 	.byte	0x03, 0x50
        /*005a*/ 	.short	0x0000


	//----- nvinfo : EIATTR_MAXREG_COUNT
	.align		4
        /*005c*/ 	.byte	0x03, 0x1b
        /*005e*/ 	.short	0x00ff


	//----- nvinfo : EIATTR_MERCURY_ISA_VERSION
	.align		4
        /*0060*/ 	.byte	0x03, 0x5f
        /*0062*/ 	.short	0x0101


	//----- nvinfo : EIATTR_VRC_CTA_INIT_COUNT
	.align		4
        /*0064*/ 	.byte	0x02, 0x4a
	.zero		1
	.zero		1


	//----- nvinfo : EIATTR_EXIT_INSTR_OFFSETS
	.align		4
        /*0068*/ 	.byte	0x04, 0x1c
        /*006a*/ 	.short	(.L_73 - .L_72)


	//   ....[0]....
.L_72:
        /*006c*/ 	.word	0x000000c0


	//   ....[1]....
        /*0070*/ 	.word	0x000004d0


	//----- nvinfo : EIATTR_CRS_STACK_SIZE
	.align		4
.L_73:
        /*0074*/ 	.byte	0x04, 0x1e
        /*0076*/ 	.short	(.L_75 - .L_74)
.L_74:
        /*0078*/ 	.word	0x00000000


	//----- nvinfo : EIATTR_CBANK_PARAM_SIZE
	.align		4
.L_75:
        /*007c*/ 	.byte	0x03, 0x19
        /*007e*/ 	.short	0x001c


	//----- nvinfo : EIATTR_PARAM_CBANK
	.align		4
        /*0080*/ 	.byte	0x04, 0x0a
        /*0082*/ 	.short	(.L_77 - .L_76)
	.align		4
.L_76:
        /*0084*/ 	.word	index@(.nv.constant0._Z46rgb24_to_planar_fp32_kernel_stride_single_destPKhPfiii)
        /*0088*/ 	.short	0x0380
        /*008a*/ 	.short	0x001c


	//----- nvinfo : EIATTR_SW_WAR
	.align		4
.L_77:
        /*008c*/ 	.byte	0x04, 0x36
        /*008e*/ 	.short	(.L_79 - .L_78)
.L_78:
        /*0090*/ 	.word	0x00000008
.L_79:


//--------------------- .nv.info._Z20interleave_uv_kernelPKhS0_iPhiii --------------------------
	.section	.nv.info._Z20interleave_uv_kernelPKhS0_iPhiii,"",@"SHT_CUDA_INFO"
	.sectionflags	@""
	.align	4


	//----- nvinfo : EIATTR_CUDA_API_VERSION
	.align		4
        /*0000*/ 	.byte	0x04, 0x37
        /*0002*/ 	.short	(.L_81 - .L_80)
.L_80:
        /*0004*/ 	.word	0x00000082


	//----- nvinfo : EIATTR_KPARAM_INFO
	.align		4
.L_81:
        /*0008*/ 	.byte	0x04, 0x17
        /*000a*/ 	.short	(.L_83 - .L_82)
.L_82:
        /*000c*/ 	.word	0x00000000
        /*0010*/ 	.short	0x0006
        /*0012*/ 	.short	0x0028
        /*0014*/ 	.byte	0x00, 0xf0, 0x11, 0x00


	//----- nvinfo : EIATTR_KPARAM_INFO
	.align		4
.L_83:
        /*0018*/ 	.byte	0x04, 0x17
        /*001a*/ 	.short	(.L_85 - .L_84)
.L_84:
        /*001c*/ 	.word	0x00000000
        /*0020*/ 	.short	0x0005
        /*0022*/ 	.short	0x0024
        /*0024*/ 	.byte	0x00, 0xf0, 0x11, 0x00


	//----- nvinfo : EIATTR_KPARAM_INFO
	.align		4
.L_85:
        /*0028*/ 	.byte	0x04, 0x17
        /*002a*/ 	.short	(.L_87 - .L_86)
.L_86:
        /*002c*/ 	.word	0x00000000
        /*0030*/ 	.short	0x0004
        /*0032*/ 	.short	0x0020
        /*0034*/ 	.byte	0x00, 0xf0, 0x11, 0x00


	//----- nvinfo : EIATTR_KPARAM_INFO
	.align		4
.L_87:
        /*0038*/ 	.byte	0x04, 0x17
        /*003a*/ 	.short	(.L_89 - .L_88)
.L_88:
        /*003c*/ 	.word	0x00000000
        /*0040*/ 	.short	0x0003
        /*0042*/ 	.short	0x0018
        /*0044*/ 	.byte	0x00, 0xf5, 0x21, 0x00


	//----- nvinfo : EIATTR_KPARAM_INFO
	.align		4
.L_89:
        /*0048*/ 	.byte	0x04, 0x17
        /*004a*/ 	.short	(.L_91 - .L_90)
.L_90:
        /*004c*/ 	.word	0x00000000
        /*0050*/ 	.short	0x0002
        /*0052*/ 	.short	0x0010
        /*0054*/ 	.byte	0x00, 0xf0, 0x11, 0x00


	//----- nvinfo : EIATTR_KPARAM_INFO
	.align		4
.L_91:
        /*0058*/ 	.byte	0x04, 0x17
        /*005a*/ 	.short	(.L_93 - .L_92)
.L_92:
        /*005c*/ 	.word	0x00000000
        /*0060*/ 	.short	0x0001
        /*0062*/ 	.short	0x0008
        /*0064*/ 	.byte	0x00, 0xf5, 0x21, 0x00


	//----- nvinfo : EIATTR_KPARAM_INFO
	.align		4
.L_93:
        /*0068*/ 	.byte	0x04, 0x17
        /*006a*/ 	.short	(.L_95 - .L_94)
.L_94:
        /*006c*/ 	.word	0x00000000
        /*0070*/ 	.short	0x0000
        /*0072*/ 	.short	0x0000
        /*0074*/ 	.byte	0x00, 0xf5, 0x21, 0x00


	//----- nvinfo : EIATTR_SPARSE_MMA_MASK
	.align		4
.L_95:
        /*0078*/ 	.byte	0x03, 0x50
        /*007a*/ 	.short	0x0000


	//----- nvinfo : EIATTR_MAXREG_COUNT
	.align		4
        /*007c*/ 	.byte	0x03, 0x1b
        /*007e*/ 	.short	0x00ff


	//----- nvinfo : EIATTR_MERCURY_ISA_VERSION
	.align		4
        /*0080*/ 	.byte	0x03, 0x5f
        /*0082*/ 	.short	0x0101


	//----- nvinfo : EIATTR_VRC_CTA_INIT_COUNT
	.align		4
        /*0084*/ 	.byte	0x02, 0x4a
	.zero		1
	.zero		1


	//----- nvinfo : EIATTR_EXIT_INSTR_OFFSETS
	.align		4
        /*0088*/ 	.byte	0x04, 0x1c
        /*008a*/ 	.short	(.L_97 - .L_96)


	//   ....[0]....
.L_96:
        /*008c*/ 	.word	0x000000d0


	//   ....[1]....
        /*0090*/ 	.word	0x00000210


	//----- nvinfo : EIATTR_CBANK_PARAM_SIZE
	.align		4
.L_97:
        /*0094*/ 	.byte	0x03, 0x19
        /*0096*/ 	.short	0x002c


	//----- nvinfo : EIATTR_PARAM_CBANK
	.align		4
        /*0098*/ 	.byte	0x04, 0x0a
        /*009a*/ 	.short	(.L_99 - .L_98)
	.align		4
.L_98:
        /*009c*/ 	.word	index@(.nv.constant0._Z20interleave_uv_kernelPKhS0_iPhiii)
        /*00a0*/ 	.short	0x0380
        /*00a2*/ 	.short	0x002c


	//----- nvinfo : EIATTR_SW_WAR
	.align		4
.L_99:
        /*00a4*/ 	.byte	0x04, 0x36
        /*00a6*/ 	.short	(.L_101 - .L_100)
.L_100:
        /*00a8*/ 	.word	0x00000008
.L_101:


//--------------------- .nv.info._Z27fp16_planar_to_RGB24_kernelPK6__halfPhiii --------------------------
	.section	.nv.info._Z27fp16_planar_to_RGB24_kernelPK6__halfPhiii,"",@"SHT_CUDA_INFO"
	.sectionflags	@""
	.align	4


	//----- nvinfo : EIATTR_CUDA_API_VERSION
	.align		4
        /*0000*/ 	.byte	0x04, 0x37
        /*0002*/ 	.short	(.L_103 - .L_102)
.L_102:
        /*0004*/ 	.word	0x00000082


	//----- nvinfo : EIATTR_KPARAM_INFO
	.align		4
.L_103:
        /*0008*/ 	.byte	0x04, 0x17
        /*000a*/ 	.short	(.L_105 - .L_104)
.L_104:
        /*000c*/ 	.word	0x00000000
        /*0010*/ 	.short	0x0004
        /*0012*/ 	.short	0x0018
        /*0014*/ 	.byte	0x00, 0xf0, 0x11, 0x00


	//----- nvinfo : EIATTR_KPARAM_INFO
	.align		4
.L_105:
        /*0018*/ 	.byte	0x04, 0x17
        /*001a*/ 	.short	(.L_107 - .L_106)
.L_106:
        /*001c*/ 	.word	0x00000000
        /*0020*/ 	.short	0x0003
        /*0022*/ 	.short	0x0014
        /*0024*/ 	.byte	0x00, 0xf0, 0x11, 0x00


	//----- nvinfo : EIATTR_KPARAM_INFO
	.align		4
.L_107:
        /*0028*/ 	.byte	0x04, 0x17
        /*002a*/ 	.short	(.L_109 - .L_108)
.L_108:
        /*002c*/ 	.word	0x00000000
        /*0030*/ 	.short	0x0002
        /*0032*/ 	.short	0x0010
        /*0034*/ 	.byte	0x00, 0xf0, 0x11, 0x00


	//----- nvinfo : EIATTR_KPARAM_INFO
	.align		4
.L_109:
        /*0038*/ 	.byte	0x04, 0x17
        /*003a*/ 	.short	(.L_111 - .L_110)
.L_110:
        /*003c*/ 	.word	0x00000000
        /*0040*/ 	.short	0x0001
        /*0042*/ 	.short	0x0008
        /*0044*/ 	.byte	0x00, 0xf5, 0x21, 0x00


	//----- nvinfo : EIATTR_KPARAM_INFO
	.align		4
.L_111:
        /*0048*/ 	.byte	0x04, 0x17
        /*004a*/ 	.short	(.L_113 - .L_112)
.L_112:
        /*004c*/ 	.word	0x00000000
        /*0050*/ 	.short	0x0000
        /*0052*/ 	.short	0x0000
        /*0054*/ 	.byte	0x00, 0xf5, 0x21, 0x00


	//----- nvinfo : EIATTR_SPARSE_MMA_MASK
	.align		4
.L_113:
        /*0058*/ 	.byte	0x03, 0x50
        /*005a*/ 	.short	0x0000


	//----- nvinfo : EIATTR_MAXREG_COUNT
	.align		4
        /*005c*/ 	.byte	0x03, 0x1b
        /*005e*/ 	.short	0x00ff


	//----- nvinfo : EIATTR_MERCURY_ISA_VERSION
	.align		4
        /*0060*/ 	.byte	0x03, 0x5f
        /*0062*/ 	.short	0x0101


	//----- nvinfo : EIATTR_VRC_CTA_INIT_COUNT
	.align		4
        /*0064*/ 	.byte	0x02, 0x4a
	.zero		1
	.zero		1


	//----- nvinfo : EIATTR_EXIT_INSTR_OFFSETS
	.align		4
        /*0068*/ 	.byte	0x04, 0x1c
        /*006a*/ 	.short	(.L_115 - .L_114)


	//   ....[0]....
.L_114:
        /*006c*/ 	.word	0x000000d0


	//   ....[1]....
        /*0070*/ 	.word	0x000002a0


	//----- nvinfo : EIATTR_CBANK_PARAM_SIZE
	.align		4
.L_115:
        /*0074*/ 	.byte	0x03, 0x19
        /*0076*/ 	.short	0x001c


	//----- nvinfo : EIATTR_PARAM_CBANK
	.align		4
        /*0078*/ 	.byte	0x04, 0x0a
        /*007a*/ 	.short	(.L_117 - .L_116)
	.align		4
.L_116:
        /*007c*/ 	.word	index@(.nv.constant0._Z27fp16_planar_to_RGB24_kernelPK6__halfPhiii)
        /*0080*/ 	.short	0x0380
        /*0082*/ 	.short	0x001c


	//----- nvinfo : EIATTR_SW_WAR
	.align		4
.L_117:
        /*0084*/ 	.byte	0x04, 0x36
        /*0086*/ 	.short	(.L_119 - .L_118)
.L_118:
        /*0088*/ 	.word	0x00000008
.L_119:


//--------------------- .nv.info._Z20half_to_float_kernelPK6__halfPfi --------------------------
	.section	.nv.info._Z20half_to_float_kernelPK6__halfPfi,"",@"SHT_CUDA_INFO"
	.sectionflags	@""
	.align	4


	//----- nvinfo : EIATTR_CUDA_API_VERSION
	.align		4
        /*0000*/ 	.byte	0x04, 0x37
        /*0002*/ 	.short	(.L_121 - .L_120)
.L_120:
        /*0004*/ 	.word	0x00000082


	//----- nvinfo : EIATTR_KPARAM_INFO
	.align		4
.L_121:
        /*0008*/ 	.byte	0x04, 0x17
        /*000a*/ 	.short	(.L_123 - .L_122)
.L_122:
        /*000c*/ 	.word	0x00000000
        /*0010*/ 	.short	0x0002
        /*0012*/ 	.short	0x0010
        /*0014*/ 	.byte	0x00, 0xf0, 0x11, 0x00


	//----- nvinfo : EIATTR_KPARAM_INFO
	.align		4
.L_123:
        /*0018*/ 	.byte	0x04, 0x17
        /*001a*/ 	.short	(.L_125 - .L_124)
.L_124:
        /*001c*/ 	.word	0x00000000
        /*0020*/ 	.short	0x0001
        /*0022*/ 	.short	0x0008
        /*0024*/ 	.byte	0x00, 0xf5, 0x21, 0x00


	//----- nvinfo : EIATTR_KPARAM_INFO
	.align		4
.L_125:
        /*0028*/ 	.byte	0x04, 0x17
        /*002a*/ 	.short	(.L_127 - .L_126)
.L_126:
        /*002c*/ 	.word	0x00000000
        /*0030*/ 	.short	0x0000
        /*0032*/ 	.short	0x0000
        /*0034*/ 	.byte	0x00, 0xf5, 0x21, 0x00


	//----- nvinfo : EIATTR_SPARSE_MMA_MASK
	.align		4
.L_127:
        /*0038*/ 	.byte	0x03, 0x50
        /*003a*/ 	.short	0x0000


	//----- nvinfo : EIATTR_MAXREG_COUNT
	.align		4
        /*003c*/ 	.byte	0x03, 0x1b
        /*003e*/ 	.short	0x00ff


	//----- nvinfo : EIATTR_MERCURY_ISA_VERSION
	.align		4
        /*0040*/ 	.byte	0x03, 0x5f
        /*0042*/ 	.short	0x0101


	//----- nvinfo : EIATTR_VRC_CTA_INIT_COUNT
	.align		4
        /*0044*/ 	.byte	0x02, 0x4a
	.zero		1
	.zero		1


	//----- nvinfo : EIATTR_EXIT_INSTR_OFFSETS
	.align		4
        /*0048*/ 	.byte	0x04, 0x1c
        /*004a*/ 	.short	(.L_129 - .L_128)


	//   ....[0]....
.L_128:
        /*004c*/ 	.word	0x00000070


	//   ....[1]....
        /*0050*/ 	.word	0x00000100


	//----- nvinfo : EIATTR_CBANK_PARAM_SIZE
	.align		4
.L_129:
        /*0054*/ 	.byte	0x03, 0x19
        /*0056*/ 	.short	0x0014


	//----- nvinfo : EIATTR_PARAM_CBANK
	.align		4
        /*0058*/ 	.byte	0x04, 0x0a
        /*005a*/ 	.short	(.L_131 - .L_130)
	.align		4
.L_130:
        /*005c*/ 	.word	index@(.nv.constant0._Z20half_to_float_kernelPK6__halfPfi)
        /*0060*/ 	.short	0x0380
        /*0062*/ 	.short	0x0014


	//----- nvinfo : EIATTR_SW_WAR
	.align		4
.L_131:
        /*0064*/ 	.byte	0x04, 0x36
        /*0066*/ 	.short	(.L_133 - .L_132)
.L_132:
        /*0068*/ 	.word	0x00000008
.L_133:


//--------------------- .nv.info._Z22rgb24_to_yuv420_kernelPKhPhS1_S1_iiiii --------------------------
	.section	.nv.info._Z22rgb24_to_yuv420_kernelPKhPhS1_S1_iiiii,"",@"SHT_CUDA_INFO"
	.sectionflags	@""
	.align	4


	//----- nvinfo : EIATTR_CUDA_API_VERSION
	.align		4
        /*0000*/ 	.byte	0x04, 0x37
        /*0002*/ 	.short	(.L_135 - .L_134)
.L_134:
        /*0004*/ 	.word	0x00000082


	//----- nvinfo : EIATTR_KPARAM_INFO
	.align		4
.L_135:
        /*0008*/ 	.byte	0x04, 0x17
        /*000a*/ 	.short	(.L_137 - .L_136)
.L_136:
        /*000c*/ 	.word	0x00000000
        /*0010*/ 	.short	0x0008
        /*0012*/ 	.short	0x0030
        /*0014*/ 	.byte	0x00, 0xf0, 0x11, 0x00


	//----- nvinfo : EIATTR_KPARAM_INFO
	.align		4
.L_137:
        /*0018*/ 	.byte	0x04, 0x17
        /*001a*/ 	.short	(.L_139 - .L_138)
.L_138:
        /*001c*/ 	.word	0x00000000
        /*0020*/ 	.short	0x0007
        /*0022*/ 	.short	0x002c
        /*0024*/ 	.byte	0x00, 0xf0, 0x11, 0x00


	//----- nvinfo : EIATTR_KPARAM_INFO
	.align		4
.L_139:
        /*0028*/ 	.byte	0x04, 0x17
        /*002a*/ 	.short	(.L_141 - .L_140)
.L_140:
        /*002c*/ 	.word	0x00000000
        /*0030*/ 	.short	0x0006
        /*0032*/ 	.short	0x0028
        /*0034*/ 	.byte	0x00, 0xf0, 0x11, 0x00


	//----- nvinfo : EIATTR_KPARAM_INFO
	.align		4
.L_141:
        /*0038*/ 	.byte	0x04, 0x17
        /*003a*/ 	.short	(.L_143 - .L_142)
.L_142:
        /*003c*/ 	.word	0x00000000
        /*0040*/ 	.short	0x0005
        /*0042*/ 	.short	0x0024
        /*0044*/ 	.byte	0x00, 0xf0, 0x11, 0x00


	//----- nvinfo : EIATTR_KPARAM_INFO
	.align		4
.L_143:
        /*0048*/ 	.byte	0x04, 0x17
        /*004a*/ 	.short	(.L_145 - .L_144)
.L_144:
        /*004c*/ 	.word	0x00000000
        /*0050*/ 	.short	0x0004
        /*0052*/ 	.short	0x0020
        /*0054*/ 	.byte	0x00, 0xf0, 0x11, 0x00


	//----- nvinfo : EIATTR_KPARAM_INFO
	.align		4
.L_145:
        /*0058*/ 	.byte	0x04, 0x17
        /*005a*/ 	.short	(.L_147 - .L_146)
.L_146:
        /*005c*/ 	.word	0x00000000
        /*0060*/ 	.short	0x0003
        /*0062*/ 	.short	0x0018
        /*0064*/ 	.byte	0x00, 0xf5, 0x21, 0x00


	//----- nvinfo : EIATTR_KPARAM_INFO
	.align		4
.L_147:
        /*0068*/ 	.byte	0x04, 0x17
        /*006a*/ 	.short	(.L_149 - .L_148)
.L_148:
        /*006c*/ 	.word	0x00000000
        /*0070*/ 	.short	0x0002
        /*0072*/ 	.short	0x0010
        /*0074*/ 	.byte	0x00, 0xf5, 0x21, 0x00


	//----- nvinfo : EIATTR_KPARAM_INFO
	.align		4
.L_149:
        /*0078*/ 	.byte	0x04, 0x17
        /*007a*/ 	.short	(.L_151 - .L_150)
.L_150:
        /*007c*/ 	.word	0x00000000
        /*0080*/ 	.short	0x0001
        /*0082*/ 	.short	0x0008
        /*0084*/ 	.byte	0x00, 0xf5, 0x21, 0x00


	//----- nvinfo : EIATTR_KPARAM_INFO
	.align		4
.L_151:
        /*0088*/ 	.byte	0x04, 0x17
        /*008a*/ 	.short	(.L_153 - .L_152)
.L_152:
        /*008c*/ 	.word	0x00000000
        /*0090*/ 	.short	0x0000
        /*0092*/ 	.short	0x0000
        /*0094*/ 	.byte	0x00, 0xf5, 0x21, 0x00


	//----- nvinfo : EIATTR_SPARSE_MMA_MASK
	.align		4
.L_153:
        /*0098*/ 	.byte	0x03, 0x50
        /*009a*/ 	.short	0x0000


	//----- nvinfo : EIATTR_MAXREG_COUNT
	.align		4
        /*009c*/ 	.byte	0x03, 0x1b
        /*009e*/ 	.short	0x00ff


	//----- nvinfo : EIATTR_MERCURY_ISA_VERSION
	.align		4
        /*00a0*/ 	.byte	0x03, 0x5f
        /*00a2*/ 	.short	0x0101


	//----- nvinfo : EIATTR_VRC_CTA_INIT_COUNT
	.align		4
        /*00a4*/ 	.byte	0x02, 0x4a
	.zero		1
	.zero		1


	//----- nvinfo : EIATTR_EXIT_INSTR_OFFSETS
	.align		4
        /*00a8*/ 	.byte	0x04, 0x1c
        /*00aa*/ 	.short	(.L_155 - .L_154)


	//   ....[0]....
.L_154:
        /*00ac*/ 	.word	0x000000c0


	//   ....[1]....
        /*00b0*/ 	.word	0x00000280


	//   ....[2]....
        /*00b4*/ 	.word	0x00000a60


	//----- nvinfo : EIATTR_CRS_STACK_SIZE
	.align		4
.L_155:
        /*00b8*/ 	.byte	0x04, 0x1e
        /*00ba*/ 	.short	(.L_157 - .L_156)
.L_156:
        /*00bc*/ 	.word	0x00000000


	//----- nvinfo : EIATTR_CBANK_PARAM_SIZE
	.align		4
.L_157:
        /*00c0*/ 	.byte	0x03, 0x19
        /*00c2*/ 	.short	0x0034


	//----- nvinfo : EIATTR_PARAM_CBANK
	.align		4
        /*00c4*/ 	.byte	0x04, 0x0a
        /*00c6*/ 	.short	(.L_159 - .L_158)
	.align		4
.L_158:
        /*00c8*/ 	.word	index@(.nv.constant0._Z22rgb24_to_yuv420_kernelPKhPhS1_S1_iiiii)
        /*00cc*/ 	.short	0x0380
        /*00ce*/ 	.short	0x0034


	//----- nvinfo : EIATTR_SW_WAR
	.align		4
.L_159:
        /*00d0*/ 	.byte	0x04, 0x36
        /*00d2*/ 	.short	(.L_161 - .L_160)
.L_160:
        /*00d4*/ 	.word	0x00000008
.L_161:


//--------------------- .nv.info._Z25yuv420_to_rgb24_unroll2x2PKhS0_S0_Phiiiii --------------------------
	.section	.nv.info._Z25yuv420_to_rgb24_unroll2x2PKhS0_S0_Phiiiii,"",@"SHT_CUDA_INFO"
	.sectionflags	@""
	.align	4


	//----- nvinfo : EIATTR_CUDA_API_VERSION
	.align		4
        /*0000*/ 	.byte	0x04, 0x37
        /*0002*/ 	.short	(.L_163 - .L_162)
.L_162:
        /*0004*/ 	.word	0x00000082


	//----- nvinfo : EIATTR_KPARAM_INFO
	.align		4
.L_163:
        /*0008*/ 	.byte	0x04, 0x17
        /*000a*/ 	.short	(.L_165 - .L_164)
.L_164:
        /*000c*/ 	.word	0x00000000
        /*0010*/ 	.short	0x0008
        /*0012*/ 	.short	0x0030
        /*0014*/ 	.byte	0x00, 0xf0, 0x11, 0x00


	//----- nvinfo : EIATTR_KPARAM_INFO
	.align		4
.L_165:
        /*0018*/ 	.byte	0x04, 0x17
        /*001a*/ 	.short	(.L_167 - .L_166)
.L_166:
        /*001c*/ 	.word	0x00000000
        /*0020*/ 	.short	0x0007
        /*0022*/ 	.short	0x002c
        /*0024*/ 	.byte	0x00, 0xf0, 0x11, 0x00


	//----- nvinfo : EIATTR_KPARAM_INFO
	.align		4
.L_167:
        /*0028*/ 	.byte	0x04, 0x17
        /*002a*/ 	.short	(.L_169 - .L_168)
.L_168:
        /*002c*/ 	.word	0x00000000
        /*0030*/ 	.short	0x0006
        /*0032*/ 	.short	0x0028
        /*0034*/ 	.byte	0x00, 0xf0, 0x11, 0x00


	//----- nvinfo : EIATTR_KPARAM_INFO
	.align		4
.L_169:
        /*0038*/ 	.byte	0x04, 0x17
        /*003a*/ 	.short	(.L_171 - .L_170)
.L_170:
        /*003c*/ 	.word	0x00000000
        /*0040*/ 	.short	0x0005
        /*0042*/ 	.short	0x0024
        /*0044*/ 	.byte	0x00, 0xf0, 0x11, 0x00


	//----- nvinfo : EIATTR_KPARAM_INFO
	.align		4
.L_171:
        /*0048*/ 	.byte	0x04, 0x17
        /*004a*/ 	.short	(.L_173 - .L_172)
.L_172:
        /*004c*/ 	.word	0x00000000
        /*0050*/ 	.short	0x0004
        /*0052*/ 	.short	0x0020
        /*0054*/ 	.byte	0x00, 0xf0, 0x11, 0x00


	//----- nvinfo : EIATTR_KPARAM_INFO
	.align		4
.L_173:
        /*0058*/ 	.byte	0x04, 0x17
        /*005a*/ 	.short	(.L_175 - .L_174)
.L_174:
        /*005c*/ 	.word	0x00000000
        /*0060*/ 	.short	0x0003
        /*0062*/ 	.short	0x0018
        /*0064*/ 	.byte	0x00, 0xf5, 0x21, 0x00


	//----- nvinfo : EIATTR_KPARAM_INFO
	.align		4
.L_175:
        /*0068*/ 	.byte	0x04, 0x17
        /*006a*/ 	.short	(.L_177 - .L_176)
.L_176:
        /*006c*/ 	.word	0x00000000
        /*0070*/ 	.short	0x0002
        /*0072*/ 	.short	0x0010
        /*0074*/ 	.byte	0x00, 0xf5, 0x21, 0x00


	//----- nvinfo : EIATTR_KPARAM_INFO
	.align		4
.L_177:
        /*0078*/ 	.byte	0x04, 0x17
        /*007a*/ 	.short	(.L_179 - .L_178)
.L_178:
        /*007c*/ 	.word	0x00000000
        /*0080*/ 	.short	0x0001
        /*0082*/ 	.short	0x0008
        /*0084*/ 	.byte	0x00, 0xf5, 0x21, 0x00


	//----- nvinfo : EIATTR_KPARAM_INFO
	.align		4
.L_179:
        /*0088*/ 	.byte	0x04, 0x17
        /*008a*/ 	.short	(.L_181 - .L_180)
.L_180:
        /*008c*/ 	.word	0x00000000
        /*0090*/ 	.short	0x0000
        /*0092*/ 	.short	0x0000
        /*0094*/ 	.byte	0x00, 0xf5, 0x21, 0x00


	//----- nvinfo : EIATTR_SPARSE_MMA_MASK
	.align		4
.L_181:
        /*0098*/ 	.byte	0x03, 0x50
        /*009a*/ 	.short	0x0000


	//----- nvinfo : EIATTR_MAXREG_COUNT
	.align		4
        /*009c*/ 	.byte	0x03, 0x1b
        /*009e*/ 	.short	0x00ff


	//----- nvinfo : EIATTR_MERCURY_ISA_VERSION
	.align		4
        /*00a0*/ 	.byte	0x03, 0x5f
        /*00a2*/ 	.short	0x0101


	//----- nvinfo : EIATTR_VRC_CTA_INIT_COUNT
	.align		4
        /*00a4*/ 	.byte	0x02, 0x4a
	.zero		1
	.zero		1


	//----- nvinfo : EIATTR_EXIT_INSTR_OFFSETS
	.align		4
        /*00a8*/ 	.byte	0x04, 0x1c
        /*00aa*/ 	.short	(.L_183 - .L_182)


	//   ....[0]....
.L_182:
        /*00ac*/ 	.word	0x00000100


	//   ....[1]....
        /*00b0*/ 	.word	0x00000d40


	//----- nvinfo : EIATTR_CBANK_PARAM_SIZE
	.align		4
.L_183:
        /*00b4*/ 	.byte	0x03, 0x19
        /*00b6*/ 	.short	0x0034


	//----- nvinfo : EIATTR_PARAM_CBANK
	.align		4
        /*00b8*/ 	.byte	0x04, 0x0a
        /*00ba*/ 	.short	(.L_185 - .L_184)
	.align		4
.L_184:
        /*00bc*/ 	.word	index@(.nv.constant0._Z25yuv420_to_rgb24_unroll2x2PKhS0_S0_Phiiiii)
        /*00c0*/ 	.short	0x0380
        /*00c2*/ 	.short	0x0034


	//----- nvinfo : EIATTR_SW_WAR
	.align		4
.L_185:
        /*00c4*/ 	.byte	0x04, 0x36
        /*00c6*/ 	.short	(.L_187 - .L_186)
.L_186:
        /*00c8*/ 	.word	0x00000008
.L_187:


//--------------------- .nv.info._Z19yuvToRgbKernel_fp32PKhS0_S0_PfS1_S1_iiii --------------------------
	.section	.nv.info._Z19yuvToRgbKernel_fp32PKhS0_S0_PfS1_S1_iiii,"",@"SHT_CUDA_INFO"
	.sectionflags	@""
	.align	4


	//----- nvinfo : EIATTR_CUDA_API_VERSION
	.align		4
        /*0000*/ 	.byte	0x04, 0x37
        /*0002*/ 	.short	(.L_189 - .L_188)
.L_188:
        /*0004*/ 	.word	0x00000082


	//----- nvinfo : EIATTR_KPARAM_INFO
	.align		4
.L_189:
        /*0008*/ 	.byte	0x04, 0x17
        /*000a*/ 	.short	(.L_191 - .L_190)
.L_190:
        /*000c*/ 	.word	0x00000000
        /*0010*/ 	.short	0x0009
        /*0012*/ 	.short	0x003c
        /*0014*/ 	.byte	0x00, 0xf0, 0x11, 0x00


	//----- nvinfo : EIATTR_KPARAM_INFO
	.align		4
.L_191:
        /*0018*/ 	.byte	0x04, 0x17
        /*001a*/ 	.short	(.L_193 - .L_192)
.L_192:
        /*001c*/ 	.word	0x00000000
        /*0020*/ 	.short	0x0008
        /*0022*/ 	.short	0x0038
        /*0024*/ 	.byte	0x00, 0xf0, 0x11, 0x00


	//----- nvinfo : EIATTR_KPARAM_INFO
	.align		4
.L_193:
        /*0028*/ 	.byte	0x04, 0x17
        /*002a*/ 	.short	(.L_195 - .L_194)
.L_194:
        /*002c*/ 	.word	0x00000000
        /*0030*/ 	.short	0x0007
        /*0032*/ 	.short	0x0034
        /*0034*/ 	.byte	0x00, 0xf0, 0x11, 0x00


	//----- nvinfo : EIATTR_KPARAM_INFO
	.align		4
.L_195:
        /*0038*/ 	.byte	0x04, 0x17
        /*003a*/ 	.short	(.L_197 - .L_196)
.L_196:
        /*003c*/ 	.word	0x00000000
        /*0040*/ 	.short	0x0006
        /*0042*/ 	.short	0x0030
        /*0044*/ 	.byte	0x00, 0xf0, 0x11, 0x00


	//----- nvinfo : EIATTR_KPARAM_INFO
	.align		4
.L_197:
        /*0048*/ 	.byte	0x04, 0x17
        /*004a*/ 	.short	(.L_199 - .L_198)
.L_198:
        /*004c*/ 	.word	0x00000000
        /*0050*/ 	.short	0x0005
        /*0052*/ 	.short	0x0028
        /*0054*/ 	.byte	0x00, 0xf5, 0x21, 0x00


	//----- nvinfo : EIATTR_KPARAM_INFO
	.align		4
.L_199:
        /*0058*/ 	.byte	0x04, 0x17
        /*005a*/ 	.short	(.L_201 - .L_200)
.L_200:
        /*005c*/ 	.word	0x00000000
        /*0060*/ 	.short	0x0004
        /*0062*/ 	.short	0x0020
        /*0064*/ 	.byte	0x00, 0xf5, 0x21, 0x00


	//----- nvinfo : EIATTR_KPARAM_INFO
	.align		4
.L_201:
        /*0068*/ 	.byte	0x04, 0x17
        /*006a*/ 	.short	(.L_203 - .L_202)
.L_202:
        /*006c*/ 	.word	0x00000000
        /*0070*/ 	.short	0x0003
        /*0072*/ 	.short	0x0018
        /*0074*/ 	.byte	0x00, 0xf5, 0x21, 0x00


	//----- nvinfo : EIATTR_KPARAM_INFO
	.align		4
.L_203:
        /*0078*/ 	.byte	0x04, 0x17
        /*007a*/ 	.short	(.L_205 - .L_204)
.L_204:
        /*007c*/ 	.word	0x00000000
        /*0080*/ 	.short	0x0002
        /*0082*/ 	.short	0x0010
        /*0084*/ 	.byte	0x00, 0xf5, 0x21, 0x00


	//----- nvinfo : EIATTR_KPARAM_INFO
	.align		4
.L_205:
        /*0088*/ 	.byte	0x04, 0x17
        /*008a*/ 	.short	(.L_207 - .L_206)
.L_206:
        /*008c*/ 	.word	0x00000000
        /*0090*/ 	.short	0x0001
        /*0092*/ 	.short	0x0008
        /*0094*/ 	.byte	0x00, 0xf5, 0x21, 0x00


	//----- nvinfo : EIATTR_KPARAM_INFO
	.align		4
.L_207:
        /*0098*/ 	.byte	0x04, 0x17
        /*009a*/ 	.short	(.L_209 - .L_208)
.L_208:
        /*009c*/ 	.word	0x00000000
        /*00a0*/ 	.short	0x0000
        /*00a2*/ 	.short	0x0000
        /*00a4*/ 	.byte	0x00, 0xf5, 0x21, 0x00


	//----- nvinfo : EIATTR_SPARSE_MMA_MASK
	.align		4
.L_209:
        /*00a8*/ 	.byte	0x03, 0x50
        /*00aa*/ 	.short	0x0000


	//----- nvinfo : EIATTR_MAXREG_COUNT
	.align		4
        /*00ac*/ 	.byte	0x03, 0x1b
        /*00ae*/ 	.short	0x00ff


	//----- nvinfo : EIATTR_MERCURY_ISA_VERSION
	.align		4
        /*00b0*/ 	.byte	0x03, 0x5f
        /*00b2*/ 	.short	0x0101


	//----- nvinfo : EIATTR_VRC_CTA_INIT_COUNT
	.align		4
        /*00b4*/ 	.byte	0x02, 0x4a
	.zero		1
	.zero		1


	//----- nvinfo : EIATTR_EXIT_INSTR_OFFSETS
	.align		4
        /*00b8*/ 	.byte	0x04, 0x1c
        /*00ba*/ 	.short	(.L_211 - .L_210)


	//   ....[0]....
.L_210:
        /*00bc*/ 	.word	0x000000c0


	//   ....[1]....
        /*00c0*/ 	.word	0x00000670


	//----- nvinfo : EIATTR_CRS_STACK_SIZE
	.align		4
.L_211:
        /*00c4*/ 	.byte	0x04, 0x1e
        /*00c6*/ 	.short	(.L_213 - .L_212)
.L_212:
        /*00c8*/ 	.word	0x00000000


	//----- nvinfo : EIATTR_CBANK_PARAM_SIZE
	.align		4
.L_213:
        /*00cc*/ 	.byte	0x03, 0x19
        /*00ce*/ 	.short	0x0040


	//----- nvinfo : EIATTR_PARAM_CBANK
	.align		4
        /*00d0*/ 	.byte	0x04, 0x0a
        /*00d2*/ 	.short	(.L_215 - .L_214)
	.align		4
.L_214:
        /*00d4*/ 	.word	index@(.nv.constant0._Z19yuvToRgbKernel_fp32PKhS0_S0_PfS1_S1_iiii)
        /*00d8*/ 	.short	0x0380
        /*00da*/ 	.short	0x0040


	//----- nvinfo : EIATTR_SW_WAR
	.align		4
.L_215:
        /*00dc*/ 	.byte	0x04, 0x36
        /*00de*/ 	.short	(.L_217 - .L_216)
.L_216:
        /*00e0*/ 	.word	0x00000008
.L_217:


//--------------------- .nv.info._Z19yuvToRgbKernel_fp16PKhS0_S0_P6__halfS2_S2_iiii --------------------------
	.section	.nv.info._Z19yuvToRgbKernel_fp16PKhS0_S0_P6__halfS2_S2_iiii,"",@"SHT_CUDA_INFO"
	.sectionflags	@""
	.align	4


	//----- nvinfo : EIATTR_CUDA_API_VERSION
	.align		4
        /*0000*/ 	.byte	0x04, 0x37
        /*0002*/ 	.short	(.L_219 - .L_218)
.L_218:
        /*0004*/ 	.word	0x00000082


	//----- nvinfo : EIATTR_KPARAM_INFO
	.align		4
.L_219:
        /*0008*/ 	.byte	0x04, 0x17
        /*000a*/ 	.short	(.L_221 - .L_220)
.L_220:
        /*000c*/ 	.word	0x00000000
        /*0010*/ 	.short	0x0009
        /*0012*/ 	.short	0x003c
        /*0014*/ 	.byte	0x00, 0xf0, 0x11, 0x00


	//----- nvinfo : EIATTR_KPARAM_INFO
	.align		4
.L_221:
        /*0018*/ 	.byte	0x04, 0x17
        /*001a*/ 	.short	(.L_223 - .L_222)
.L_222:
        /*001c*/ 	.word	0x00000000
        /*0020*/ 	.short	0x0008
        /*0022*/ 	.short	0x0038
        /*0024*/ 	.byte	0x00, 0xf0, 0x11, 0x00


	//----- nvinfo : EIATTR_KPARAM_INFO
	.align		4
.L_223:
        /*0028*/ 	.byte	0x04, 0x17
        /*002a*/ 	.short	(.L_225 - .L_224)
.L_224:
        /*002c*/ 	.word	0x00000000
        /*0030*/ 	.short	0x0007
        /*0032*/ 	.short	0x0034
        /*0034*/ 	.byte	0x00, 0xf0, 0x11, 0x00


	//----- nvinfo : EIATTR_KPARAM_INFO
	.align		4
.L_225:
        /*0038*/ 	.byte	0x04, 0x17
        /*003a*/ 	.short	(.L_227 - .L_226)
.L_226:
        /*003c*/ 	.word	0x00000000
        /*0040*/ 	.short	0x0006
        /*0042*/ 	.short	0x0030
        /*0044*/ 	.byte	0x00, 0xf0, 0x11, 0x00


	//----- nvinfo : EIATTR_KPARAM_INFO
	.align		4
.L_227:
        /*0048*/ 	.byte	0x04, 0x17
        /*004a*/ 	.short	(.L_229 - .L_228)
.L_228:
        /*004c*/ 	.word	0x00000000
        /*0050*/ 	.short	0x0005
        /*0052*/ 	.short	0x0028
        /*0054*/ 	.byte	0x00, 0xf5, 0x21, 0x00


	//----- nvinfo : EIATTR_KPARAM_INFO
	.align		4
.L_229:
        /*0058*/ 	.byte	0x04, 0x17
        /*005a*/ 	.short	(.L_231 - .L_230)
.L_230:
        /*005c*/ 	.word	0x00000000
        /*0060*/ 	.short	0x0004
        /*0062*/ 	.short	0x0020
        /*0064*/ 	.byte	0x00, 0xf5, 0x21, 0x00


	//----- nvinfo : EIATTR_KPARAM_INFO
	.align		4
.L_231:
        /*0068*/ 	.byte	0x04, 0x17
        /*006a*/ 	.short	(.L_233 - .L_232)
.L_232:
        /*006c*/ 	.word	0x00000000
        /*0070*/ 	.short	0x0003
        /*0072*/ 	.short	0x0018
        /*0074*/ 	.byte	0x00, 0xf5, 0x21, 0x00


	//----- nvinfo : EIATTR_KPARAM_INFO
	.align		4
.L_233:
        /*0078*/ 	.byte	0x04, 0x17
        /*007a*/ 	.short	(.L_235 - .L_234)
.L_234:
        /*007c*/ 	.word	0x00000000
        /*0080*/ 	.short	0x0002
        /*0082*/ 	.short	0x0010
        /*0084*/ 	.byte	0x00, 0xf5, 0x21, 0x00


	//----- nvinfo : EIATTR_KPARAM_INFO
	.align		4
.L_235:
        /*0088*/ 	.byte	0x04, 0x17
        /*008a*/ 	.short	(.L_237 - .L_236)
.L_236:
        /*008c*/ 	.word	0x00000000
        /*0090*/ 	.short	0x0001
        /*0092*/ 	.short	0x0008
        /*0094*/ 	.byte	0x00, 0xf5, 0x21, 0x00


	//----- nvinfo : EIATTR_KPARAM_INFO
	.align		4
.L_237:
        /*0098*/ 	.byte	0x04, 0x17
        /*009a*/ 	.short	(.L_239 - .L_238)
.L_238:
        /*009c*/ 	.word	0x00000000
        /*00a0*/ 	.short	0x0000
        /*00a2*/ 	.short	0x0000
        /*00a4*/ 	.byte	0x00, 0xf5, 0x21, 0x00


	//----- nvinfo : EIATTR_SPARSE_MMA_MASK
	.align		4
.L_239:
        /*00a8*/ 	.byte	0x03, 0x50
        /*00aa*/ 	.short	0x0000


	//----- nvinfo : EIATTR_MAXREG_COUNT
	.align		4
        /*00ac*/ 	.byte	0x03, 0x1b
        /*00ae*/ 	.short	0x00ff


	//----- nvinfo : EIATTR_MERCURY_ISA_VERSION
	.align		4
        /*00b0*/ 	.byte	0x03, 0x5f
        /*00b2*/ 	.short	0x0101


	//----- nvinfo : EIATTR_VRC_CTA_INIT_COUNT
	.align		4
        /*00b4*/ 	.byte	0x02, 0x4a
	.zero		1
	.zero		1


	//----- nvinfo : EIATTR_EXIT_INSTR_OFFSETS
	.align		4
        /*00b8*/ 	.byte	0x04, 0x1c
        /*00ba*/ 	.short	(.L_241 - .L_240)


	//   ....[0]....
.L_240:
        /*00bc*/ 	.word	0x000000c0


	//   ....[1]....
        /*00c0*/ 	.word	0x000006a0


	//----- nvinfo : EIATTR_CRS_STACK_SIZE
	.align		4
.L_241:
        /*00c4*/ 	.byte	0x04, 0x1e
        /*00c6*/ 	.short	(.L_243 - .L_242)
.L_242:
        /*00c8*/ 	.word	0x00000000


	//----- nvinfo : EIATTR_CBANK_PARAM_SIZE
	.align		4
.L_243:
        /*00cc*/ 	.byte	0x03, 0x19
        /*00ce*/ 	.short	0x0040


	//----- nvinfo : EIATTR_PARAM_CBANK
	.align		4
        /*00d0*/ 	.byte	0x04, 0x0a
        /*00d2*/ 	.short	(.L_245 - .L_244)
	.align		4
.L_244:
        /*00d4*/ 	.word	index@(.nv.constant0._Z19yuvToRgbKernel_fp16PKhS0_S0_P6__halfS2_S2_iiii)
        /*00d8*/ 	.short	0x0380
        /*00da*/ 	.short	0x0040


	//----- nvinfo : EIATTR_SW_WAR
	.align		4
.L_245:
        /*00dc*/ 	.byte	0x04, 0x36
        /*00de*/ 	.short	(.L_247 - .L_246)
.L_246:
        /*00e0*/ 	.word	0x00000008
.L_247:


//--------------------- .nv.callgraph             --------------------------
	.section	.nv.callgraph,"",@"SHT_CUDA_CALLGRAPH"
	.align	4
	.sectionentsize	8
	.align		4
        /*0000*/ 	.word	0x00000000
	.align		4
        /*0004*/ 	.word	0xffffffff
	.align		4
        /*0008*/ 	.word	0x00000000
	.align		4
        /*000c*/ 	.word	0xfffffffe
	.align		4
        /*0010*/ 	.word	0x00000000
	.align		4
        /*0014*/ 	.word	0xfffffffd
	.align		4
        /*0018*/ 	.word	0x00000000
	.align		4
        /*001c*/ 	.word	0xfffffffc


//--------------------- .nv.constant3             --------------------------
	.section	.nv.constant3,"a",@progbits
	.align	4
.nv.constant3:
	.type		w00,@object
	.size		w00,(w10 - w00)
w00:
        /*0000*/ 	.byte	0x00, 0x00, 0x10, 0x3f
	.type		w10,@object
	.size		w10,(w01 - w10)
w10:
        /*0004*/ 	.byte	0x00, 0x00, 0x40, 0x3e
	.type		w01,@object
	.size		w01,(w11 - w01)
w01:
        /*0008*/ 	.byte	0x00, 0x00, 0x40, 0x3e
	.type		w11,@object
	.size		w11,(.L_3 - w11)
w11:
        /*000c*/ 	.byte	0x00, 0x00, 0x80, 0x3d
.L_3:


//--------------------- .text._Z46rgb24_to_planar_fp32_kernel_stride_single_destPKhPfiii --------------------------
	.section	.text._Z46rgb24_to_planar_fp32_kernel_stride_single_destPKhPfiii,"ax",@progbits
	.align	128
.text._Z46rgb24_to_planar_fp32_kernel_stride_single_destPKhPfiii:
        .type           _Z46rgb24_to_planar_fp32_kernel_stride_single_destPKhPfiii,@function
        .size           _Z46rgb24_to_planar_fp32_kernel_stride_single_destPKhPfiii,(.L_x_76 - _Z46rgb24_to_planar_fp32_kernel_stride_single_destPKhPfiii)
        .other          _Z46rgb24_to_planar_fp32_kernel_stride_single_destPKhPfiii,@"STO_CUDA_ENTRY STV_DEFAULT"
_Z46rgb24_to_planar_fp32_kernel_stride_single_destPKhPfiii:
[----:B------:R-:W-:Y:S01]  /*0000*/  LDC R1, c[0x0][0x37c] ;  /* 0x0000df00ff017b82 */ /* 0x000fe20000000800 */
[----:B------:R-:W0:Y:S07]  /*0010*/  S2R R3, SR_TID.Y ;  /* 0x0000000000037919 */ /* 0x000e2e0000002200 */
[----:B------:R-:W1:Y:S01]  /*0020*/  LDC R7, c[0x0][0x360] ;  /* 0x0000d800ff077b82 */ /* 0x000e620000000800 */
[----:B------:R-:W2:Y:S01]  /*0030*/  LDCU.64 UR6, c[0x0][0x390] ;  /* 0x00007200ff0677ac */ /* 0x000ea20008000a00 */
[----:B------:R-:W1:Y:S06]  /*0040*/  S2R R0, SR_TID.X ;  /* 0x0000000000007919 */ /* 0x000e6c0000002100 */
[----:B------:R-:W0:Y:S08]  /*0050*/  S2UR UR5, SR_CTAID.Y ;  /* 0x00000000000579c3 */ /* 0x000e300000002600 */
[----:B------:R-:W0:Y:S08]  /*0060*/  LDC R2, c[0x0][0x364] ;  /* 0x0000d900ff027b82 */ /* 0x000e300000000800 */
[----:B------:R-:W1:Y:S01]  /*0070*/  S2UR UR4, SR_CTAID.X ;  /* 0x00000000000479c3 */ /* 0x000e620000002500 */
[----:B0-----:R-:W-:-:S05]  /*0080*/  IMAD R2, R2, UR5, R3 ;  /* 0x0000000502027c24 */ /* 0x001fca000f8e0203 */
[----:B--2---:R-:W-:Y:S01]  /*0090*/  ISETP.GE.AND P0, PT, R2, UR7, PT ;  /* 0x0000000702007c0c */ /* 0x004fe2000bf06270 */
[----:B-1----:R-:W-:-:S05]  /*00a0*/  IMAD R7, R7, UR4, R0 ;  /* 0x0000000407077c24 */ /* 0x002fca000f8e0200 */
[----:B------:R-:W-:-:S13]  /*00b0*/  ISETP.GE.OR P0, PT, R7, UR6, P0 ;  /* 0x0000000607007c0c */ /* 0x000fda0008706670 */
[----:B------:R-:W-:Y:S05]  /*00c0*/  @P0 EXIT ;  /* 0x000000000000094d */ /* 0x000fea0003800000 */
[----:B------:R-:W0:Y:S01]  /*00d0*/  LDCU UR4, c[0x0][0x398] ;  /* 0x00007300ff0477ac */ /* 0x000e220008000800 */
[----:B------:R-:W1:Y:S01]  /*00e0*/  LDCU.64 UR8, c[0x0][0x380] ;  /* 0x00007000ff0877ac */ /* 0x000e620008000a00 */
[----:B0-----:R-:W-:Y:S01]  /*00f0*/  IMAD R0, R2, UR4, RZ ;  /* 0x0000000402007c24 */ /* 0x001fe2000f8e02ff */
[----:B------:R-:W0:Y:S03]  /*0100*/  LDCU.64 UR4, c[0x0][0x358] ;  /* 0x00006b00ff0477ac */ /* 0x000e260008000a00 */
[----:B------:R-:W-:-:S05]  /*0110*/  IMAD R0, R7, 0x3, R0 ;  /* 0x0000000307007824 */ /* 0x000fca00078e0200 */
[----:B-1----:R-:W-:-:S04]  /*0120*/  IADD3 R4, P0, PT, R0, UR8, RZ ;  /* 0x0000000800047c10 */ /* 0x002fc8000ff1e0ff */
[----:B------:R-:W-:-:S05]  /*0130*/  LEA.HI.X.SX32 R5, R0, UR9, 0x1, P0 ;  /* 0x0000000900057c11 */ /* 0x000fca00080f0eff */
[----:B0-----:R-:W2:Y:S01]  /*0140*/  LDG.E.U8.CONSTANT R0, desc[UR4][R4.64] ;  /* 0x0000000404007981 */ /* 0x001ea2000c1e9100 */
[----:B------:R-:W-:Y:S01]  /*0150*/  IMAD.MOV.U32 R8, RZ, RZ, 0x3b808081 ;  /* 0x3b808081ff087424 */ /* 0x000fe200078e00ff */
[----:B------:R-:W-:Y:S01]  /*0160*/  BSSY.RECONVERGENT B0, `(.L_x_0) ;  /* 0x000000f000007945 */ /* 0x000fe20003800200 */
[----:B------:R-:W-:Y:S02]  /*0170*/  IMAD.MOV.U32 R6, RZ, RZ, 0x437f0000 ;  /* 0x437f0000ff067424 */ /* 0x000fe400078e00ff */
[----:B------:R-:W-:Y:S02]  /*0180*/  IMAD R7, R2, UR6, R7 ;  /* 0x0000000602077c24 */ /* 0x000fe4000f8e0207 */
[----:B------:R-:W-:-:S04]  /*0190*/  FFMA R3, R8, -R6, 1 ;  /* 0x3f80000008037423 */ /* 0x000fc80000000806 */
[----:B------:R-:W-:Y:S01]  /*01a0*/  FFMA R3, R3, R8, 0.0039215688593685626984 ;  /* 0x3b80808103037423 */ /* 0x000fe20000000008 */
[----:B--2---:R-:W-:-:S04]  /*01b0*/  I2FP.F32.U32 R0, R0 ;  /* 0x0000000000007245 */ /* 0x004fc80000201000 */
[----:B------:R-:W0:Y:S01]  /*01c0*/  FCHK P0, R0, 255 ;  /* 0x437f000000007902 */ /* 0x000e220000000000 */
[----:B------:R-:W-:-:S04]  /*01d0*/  FFMA R8, R0, R3, RZ ;  /* 0x0000000300087223 */ /* 0x000fc800000000ff */
[----:B------:R-:W-:-:S04]  /*01e0*/  FFMA R9, R8, -255, R0 ;  /* 0xc37f000008097823 */ /* 0x000fc80000000000 */
[----:B------:R-:W-:Y:S01]  /*01f0*/  FFMA R2, R3, R9, R8 ;  /* 0x0000000903027223 */ /* 0x000fe20000000008 */
[----:B0-----:R-:W-:Y:S06]  /*0200*/  @!P0 BRA `(.L_x_1) ;  /* 0x0000000000108947 */ /* 0x001fec0003800000 */
[----:B------:R-:W-:Y:S01]  /*0210*/  IMAD.MOV.U32 R3, RZ, RZ, R0 ;  /* 0x000000ffff037224 */ /* 0x000fe200078e0000 */
[----:B------:R-:W-:-:S07]  /*0220*/  MOV R10, 0x240 ;  /* 0x00000240000a7802 */ /* 0x000fce0000000f00 */
[----:B------:R-:W-:Y:S05]  /*0230*/  CALL.REL.NOINC `($__internal_0_$__cuda_sm3x_div_rn_noftz_f32_slowpath) ;  /* 0x0000000000a87944 */ /* 0x000fea0003c00000 */
[----:B------:R-:W-:-:S07]  /*0240*/  IMAD.MOV.U32 R2, RZ, RZ, R0 ;  /* 0x000000ffff027224 */ /* 0x000fce00078e0000 */
.L_x_1:
[----:B------:R-:W-:Y:S05]  /*0250*/  BSYNC.RECONVERGENT B0 ;  /* 0x0000000000007941 */ /* 0x000fea0003800200 */
.L_x_0:
[----:B------:R-:W2:Y:S01]  /*0260*/  LDG.E.U8.CONSTANT R0, desc[UR4][R4.64+0x1] ;  /* 0x0000010404007981 */ /* 0x000ea2000c1e9100 */
[----:B------:R-:W-:Y:S01]  /*0270*/  IMAD.MOV.U32 R9, RZ, RZ, 0x3b808081 ;  /* 0x3b808081ff097424 */ /* 0x000fe200078e00ff */
[----:B------:R-:W-:Y:S03]  /*0280*/  BSSY.RECONVERGENT B0, `(.L_x_2) ;  /* 0x000000c000007945 */ /* 0x000fe60003800200 */
[----:B------:R-:W-:Y:S01]  /*0290*/  FFMA R8, R9, -R6, 1 ;  /* 0x3f80000009087423 */ /* 0x000fe20000000806 */
[----:B--2---:R-:W-:-:S03]  /*02a0*/  I2FP.F32.U32 R3, R0 ;  /* 0x0000000000037245 */ /* 0x004fc60000201000 */
[----:B------:R-:W-:Y:S01]  /*02b0*/  FFMA R0, R8, R9, 0.0039215688593685626984 ;  /* 0x3b80808108007423 */ /* 0x000fe20000000009 */
[----:B------:R-:W0:Y:S03]  /*02c0*/  FCHK P0, R3, 255 ;  /* 0x437f000003007902 */ /* 0x000e260000000000 */
[----:B------:R-:W-:-:S04]  /*02d0*/  FFMA R8, R0, R3, RZ ;  /* 0x0000000300087223 */ /* 0x000fc800000000ff */
[----:B------:R-:W-:-:S04]  /*02e0*/  FFMA R9, R8, -255, R3 ;  /* 0xc37f000008097823 */ /* 0x000fc80000000003 */
[----:B------:R-:W-:Y:S01]  /*02f0*/  FFMA R8, R0, R9, R8 ;  /* 0x0000000900087223 */ /* 0x000fe20000000008 */
[----:B0-----:R-:W-:Y:S06]  /*0300*/  @!P0 BRA `(.L_x_3) ;  /* 0x00000000000c8947 */ /* 0x001fec0003800000 */
[----:B------:R-:W-:-:S07]  /*0310*/  MOV R10, 0x330 ;  /* 0x00000330000a7802 */ /* 0x000fce0000000f00 */
[----:B------:R-:W-:Y:S05]  /*0320*/  CALL.REL.NOINC `($__internal_0_$__cuda_sm3x_div_rn_noftz_f32_slowpath) ;  /* 0x00000000006c7944 */ /* 0x000fea0003c00000 */
[----:B------:R-:W-:-:S07]  /*0330*/  MOV R8, R0 ;  /* 0x0000000000087202 */ /* 0x000fce0000000f00 */
.L_x_3:
[----:B------:R-:W-:Y:S05]  /*0340*/  BSYNC.RECONVERGENT B0 ;  /* 0x0000000000007941 */ /* 0x000fea0003800200 */
.L_x_2:
[----:B------:R-:W2:Y:S01]  /*0350*/  LDG.E.U8.CONSTANT R4, desc[UR4][R4.64+0x2] ;  /* 0x0000020404047981 */ /* 0x000ea2000c1e9100 */
[----:B------:R-:W-:Y:S01]  /*0360*/  IMAD.MOV.U32 R9, RZ, RZ, 0x3b808081 ;  /* 0x3b808081ff097424 */ /* 0x000fe200078e00ff */
[----:B------:R-:W-:Y:S03]  /*0370*/  BSSY.RECONVERGENT B0, `(.L_x_4) ;  /* 0x000000c000007945 */ /* 0x000fe60003800200 */
        /* <DEDUP_REMOVED lines=8> */
[----:B------:R-:W-:-:S07]  /*0400*/  MOV R10, 0x420 ;  /* 0x00000420000a7802 */ /* 0x000fce0000000f00 */
[----:B------:R-:W-:Y:S05]  /*0410*/  CALL.REL.NOINC `($__internal_0_$__cuda_sm3x_div_rn_noftz_f32_slowpath) ;  /* 0x0000000000307944 */ /* 0x000fea0003c00000 */
[----:B------:R-:W-:-:S07]  /*0420*/  IMAD.MOV.U32 R9, RZ, RZ, R0 ;  /* 0x000000ffff097224 */ /* 0x000fce00078e0000 */
.L_x_5:
[----:B------:R-:W-:Y:S05]  /*0430*/  BSYNC.RECONVERGENT B0 ;  /* 0x0000000000007941 */ /* 0x000fea0003800200 */
.L_x_4:
[----:B------:R-:W0:Y:S08]  /*0440*/  LDC.64 R4, c[0x0][0x388] ;  /* 0x0000e200ff047b82 */ /* 0x000e300000000a00 */
[----:B------:R-:W1:Y:S01]  /*0450*/  LDC.64 R10, c[0x0][0x390] ;  /* 0x0000e400ff0a7b82 */ /* 0x000e620000000a00 */
[----:B0-----:R-:W-:-:S05]  /*0460*/  IMAD.WIDE R4, R7, 0x4, R4 ;  /* 0x0000000407047825 */ /* 0x001fca00078e0204 */
[----:B------:R-:W-:Y:S01]  /*0470*/  STG.E desc[UR4][R4.64], R2 ;  /* 0x0000000204007986 */ /* 0x000fe2000c101904 */
[----:B-1----:R-:W-:-:S04]  /*0480*/  IMAD R11, R11, R10, RZ ;  /* 0x0000000a0b0b7224 */ /* 0x002fc800078e02ff */
[----:B------:R-:W-:-:S05]  /*0490*/  IMAD.WIDE R6, R11, 0x4, R4 ;  /* 0x000000040b067825 */ /* 0x000fca00078e0204 */
[----:B------:R-:W-:Y:S01]  /*04a0*/  STG.E desc[UR4][R6.64], R8 ;  /* 0x0000000806007986 */ /* 0x000fe2000c101904 */
[----:B------:R-:W-:-:S05]  /*04b0*/  IMAD.WIDE R10, R11, 0x4, R6 ;  /* 0x000000040b0a7825 */ /* 0x000fca00078e0206 */
[----:B------:R-:W-:Y:S01]  /*04c0*/  STG.E desc[UR4][R10.64], R9 ;  /* 0x000000090a007986 */ /* 0x000fe2000c101904 */
[----:B------:R-:W-:Y:S05]  /*04d0*/  EXIT ;  /* 0x000000000000794d */ /* 0x000fea0003800000 */
        .weak           $__internal_0_$__cuda_sm3x_div_rn_noftz_f32_slowpath
        .type           $__internal_0_$__cuda_sm3x_div_rn_noftz_f32_slowpath,@function
        .size           $__internal_0_$__cuda_sm3x_div_rn_noftz_f32_slowpath,(.L_x_76 - $__internal_0_$__cuda_sm3x_div_rn_noftz_f32_slowpath)
$__internal_0_$__cuda_sm3x_div_rn_noftz_f32_slowpath:
[----:B------:R-:W-:Y:S01]  /*04e0*/  SHF.R.U32.HI R11, RZ, 0x17, R6 ;  /* 0x00000017ff0b7819 */ /* 0x000fe20000011606 */
[----:B------:R-:W-:Y:S01]  /*04f0*/  BSSY.RECONVERGENT B1, `(.L_x_6) ;  /* 0x0000064000017945 */ /* 0x000fe20003800200 */
[----:B------:R-:W-:Y:S01]  /*0500*/  SHF.R.U32.HI R0, RZ, 0x17, R3 ;  /* 0x00000017ff007819 */ /* 0x000fe20000011603 */
[----:B------:R-:W-:Y:S01]  /*0510*/  HFMA2 R12, -RZ, RZ, 3.748046875, 0 ;  /* 0x437f0000ff0c7431 */ /* 0x000fe200000001ff */
[----:B------:R-:W-:Y:S02]  /*0520*/  LOP3.LUT R11, R11, 0xff, RZ, 0xc0, !PT ;  /* 0x000000ff0b0b7812 */ /* 0x000fe400078ec0ff */
[----:B------:R-:W-:-:S03]  /*0530*/  LOP3.LUT R16, R0, 0xff, RZ, 0xc0, !PT ;  /* 0x000000ff00107812 */ /* 0x000fc600078ec0ff */
[----:B------:R-:W-:Y:S02]  /*0540*/  VIADD R13, R11, 0xffffffff ;  /* 0xffffffff0b0d7836 */ /* 0x000fe40000000000 */
[----:B------:R-:W-:-:S03]  /*0550*/  VIADD R14, R16, 0xffffffff ;  /* 0xffffffff100e7836 */ /* 0x000fc60000000000 */
[----:B------:R-:W-:-:S04]  /*0560*/  ISETP.GT.U32.AND P0, PT, R13, 0xfd, PT ;  /* 0x000000fd0d00780c */ /* 0x000fc80003f04070 */
[----:B------:R-:W-:-:S13]  /*0570*/  ISETP.GT.U32.OR P0, PT, R14, 0xfd, P0 ;  /* 0x000000fd0e00780c */ /* 0x000fda0000704470 */
[----:B------:R-:W-:Y:S01]  /*0580*/  @!P0 IMAD.MOV.U32 R9, RZ, RZ, RZ ;  /* 0x000000ffff098224 */ /* 0x000fe200078e00ff */
[----:B------:R-:W-:Y:S06]  /*0590*/  @!P0 BRA `(.L_x_7) ;  /* 0x0000000000608947 */ /* 0x000fec0003800000 */
[----:B------:R-:W-:Y:S01]  /*05a0*/  IMAD.MOV.U32 R0, RZ, RZ, 0x437f0000 ;  /* 0x437f0000ff007424 */ /* 0x000fe200078e00ff */
[----:B------:R-:W-:-:S04]  /*05b0*/  FSETP.GTU.FTZ.AND P0, PT, |R3|, +INF , PT ;  /* 0x7f8000000300780b */ /* 0x000fc80003f1c200 */
[----:B------:R-:W-:-:S04]  /*05c0*/  FSETP.GTU.FTZ.AND P1, PT, |R0|, +INF , PT ;  /* 0x7f8000000000780b */ /* 0x000fc80003f3c200 */
[----:B------:R-:W-:-:S13]  /*05d0*/  PLOP3.LUT P0, PT, P0, P1, PT, 0xf8, 0x8f ;  /* 0x00000000008f781c */ /* 0x000fda0000703f70 */
[----:B------:R-:W-:Y:S05]  /*05e0*/  @P0 BRA `(.L_x_8) ;  /* 0x00000004004c0947 */ /* 0x000fea0003800000 */
[----:B------:R-:W-:-:S13]  /*05f0*/  LOP3.LUT P0, RZ, R12, 0x7fffffff, R3, 0xc8, !PT ;  /* 0x7fffffff0cff7812 */ /* 0x000fda000780c803 */
[----:B------:R-:W-:Y:S05]  /*0600*/  @!P0 BRA `(.L_x_9) ;  /* 0x00000004003c8947 */ /* 0x000fea0003800000 */
[C---:B------:R-:W-:Y:S02]  /*0610*/  FSETP.NEU.FTZ.AND P2, PT, |R3|.reuse, +INF , PT ;  /* 0x7f8000000300780b */ /* 0x040fe40003f5d200 */
[----:B------:R-:W-:Y:S02]  /*0620*/  FSETP.NEU.FTZ.AND P1, PT, |R0|, +INF , PT ;  /* 0x7f8000000000780b */ /* 0x000fe40003f3d200 */
[----:B------:R-:W-:-:S11]  /*0630*/  FSETP.NEU.FTZ.AND P0, PT, |R3|, +INF , PT ;  /* 0x7f8000000300780b */ /* 0x000fd60003f1d200 */
[----:B------:R-:W-:Y:S05]  /*0640*/  @!P1 BRA !P2, `(.L_x_9) ;  /* 0x00000004002c9947 */ /* 0x000fea0005000000 */
[----:B------:R-:W-:-:S04]  /*0650*/  LOP3.LUT P2, RZ, R3, 0x7fffffff, RZ, 0xc0, !PT ;  /* 0x7fffffff03ff7812 */ /* 0x000fc8000784c0ff */
[----:B------:R-:W-:-:S13]  /*0660*/  PLOP3.LUT P1, PT, P1, P2, PT, 0x2f, 0xf2 ;  /* 0x0000000000f2781c */ /* 0x000fda0000f24577 */
[----:B------:R-:W-:Y:S05]  /*0670*/  @P1 BRA `(.L_x_10) ;  /* 0x0000000400181947 */ /* 0x000fea0003800000 */
[----:B------:R-:W-:-:S04]  /*0680*/  LOP3.LUT P1, RZ, R12, 0x7fffffff, RZ, 0xc0, !PT ;  /* 0x7fffffff0cff7812 */ /* 0x000fc8000782c0ff */
[----:B------:R-:W-:-:S13]  /*0690*/  PLOP3.LUT P0, PT, P0, P1, PT, 0x2f, 0xf2 ;  /* 0x0000000000f2781c */ /* 0x000fda0000702577 */
[----:B------:R-:W-:Y:S05]  /*06a0*/  @P0 BRA `(.L_x_11) ;  /* 0x0000000400000947 */ /* 0x000fea0003800000 */
[----:B------:R-:W-:Y:S02]  /*06b0*/  ISETP.GE.AND P0, PT, R14, RZ, PT ;  /* 0x000000ff0e00720c */ /* 0x000fe40003f06270 */
[----:B------:R-:W-:-:S11]  /*06c0*/  ISETP.GE.AND P1, PT, R13, RZ, PT ;  /* 0x000000ff0d00720c */ /* 0x000fd60003f26270 */
[----:B------:R-:W-:Y:S02]  /*06d0*/  @P0 IMAD.MOV.U32 R9, RZ, RZ, RZ ;  /* 0x000000ffff090224 */ /* 0x000fe400078e00ff */
[----:B------:R-:W-:Y:S01]  /*06e0*/  @!P0 FFMA R3, R3, 1.84467440737095516160e+19, RZ ;  /* 0x5f80000003038823 */ /* 0x000fe200000000ff */
[----:B------:R-:W-:Y:S02]  /*06f0*/  @!P0 IMAD.MOV.U32 R9, RZ, RZ, -0x40 ;  /* 0xffffffc0ff098424 */ /* 0x000fe400078e00ff */
[----:B------:R-:W-:-:S03]  /*0700*/  @!P1 FFMA R12, R0, 1.84467440737095516160e+19, RZ ;  /* 0x5f800000000c9823 */ /* 0x000fc600000000ff */
[----:B------:R-:W-:-:S07]  /*0710*/  @!P1 IADD3 R9, PT, PT, R9, 0x40, RZ ;  /* 0x0000004009099810 */ /* 0x000fce0007ffe0ff */
.L_x_7:
[----:B------:R-:W-:Y:S01]  /*0720*/  LEA R13, R11, 0xc0800000, 0x17 ;  /* 0xc08000000b0d7811 */ /* 0x000fe200078eb8ff */
[----:B------:R-:W-:Y:S04]  /*0730*/  BSSY.RECONVERGENT B2, `(.L_x_12) ;  /* 0x0000036000027945 */ /* 0x000fe80003800200 */
[----:B------:R-:W-:Y:S02]  /*0740*/  IMAD.IADD R13, R12, 0x1, -R13 ;  /* 0x000000010c0d7824 */ /* 0x000fe400078e0a0d */
[----:B------:R-:W-:Y:S02]  /*0750*/  VIADD R12, R16, 0xffffff81 ;  /* 0xffffff81100c7836 */ /* 0x000fe40000000000 */
[----:B------:R-:W0:Y:S01]  /*0760*/  MUFU.RCP R14, R13 ;  /* 0x0000000d000e7308 */ /* 0x000e220000001000 */
[----:B------:R-:W-:Y:S01]  /*0770*/  FADD.FTZ R15, -R13, -RZ ;  /* 0x800000ff0d0f7221 */ /* 0x000fe20000010100 */
[C---:B------:R-:W-:Y:S01]  /*0780*/  IMAD R0, R12.reuse, -0x800000, R3 ;  /* 0xff8000000c007824 */ /* 0x040fe200078e0203 */
[----:B------:R-:W-:-:S05]  /*0790*/  IADD3 R12, PT, PT, R12, 0x7f, -R11 ;  /* 0x0000007f0c0c7810 */ /* 0x000fca0007ffe80b */
[----:B------:R-:W-:Y:S02]  /*07a0*/  IMAD.IADD R12, R12, 0x1, R9 ;  /* 0x000000010c0c7824 */ /* 0x000fe400078e0209 */
[----:B0-----:R-:W-:-:S04]  /*07b0*/  FFMA R17, R14, R15, 1 ;  /* 0x3f8000000e117423 */ /* 0x001fc8000000000f */
[----:B------:R-:W-:-:S04]  /*07c0*/  FFMA R16, R14, R17, R14 ;  /* 0x000000110e107223 */ /* 0x000fc8000000000e */
[----:B------:R-:W-:-:S04]  /*07d0*/  FFMA R3, R0, R16, RZ ;  /* 0x0000001000037223 */ /* 0x000fc800000000ff */
[----:B------:R-:W-:-:S04]  /*07e0*/  FFMA R14, R15, R3, R0 ;  /* 0x000000030f0e7223 */ /* 0x000fc80000000000 */
[----:B------:R-:W-:-:S04]  /*07f0*/  FFMA R17, R16, R14, R3 ;  /* 0x0000000e10117223 */ /* 0x000fc80000000003 */
[----:B------:R-:W-:-:S04]  /*0800*/  FFMA R14, R15, R17, R0 ;  /* 0x000000110f0e7223 */ /* 0x000fc80000000000 */
[----:B------:R-:W-:-:S05]  /*0810*/  FFMA R0, R16, R14, R17 ;  /* 0x0000000e10007223 */ /* 0x000fca0000000011 */
[----:B------:R-:W-:-:S04]  /*0820*/  SHF.R.U32.HI R3, RZ, 0x17, R0 ;  /* 0x00000017ff037819 */ /* 0x000fc80000011600 */
[----:B------:R-:W-:-:S04]  /*0830*/  LOP3.LUT R3, R3, 0xff, RZ, 0xc0, !PT ;  /* 0x000000ff03037812 */ /* 0x000fc800078ec0ff */
[----:B------:R-:W-:-:S05]  /*0840*/  IADD3 R11, PT, PT, R3, R12, RZ ;  /* 0x0000000c030b7210 */ /* 0x000fca0007ffe0ff */
[----:B------:R-:W-:-:S05]  /*0850*/  VIADD R3, R11, 0xffffffff ;  /* 0xffffffff0b037836 */ /* 0x000fca0000000000 */
[----:B------:R-:W-:-:S13]  /*0860*/  ISETP.GE.U32.AND P0, PT, R3, 0xfe, PT ;  /* 0x000000fe0300780c */ /* 0x000fda0003f06070 */
[----:B------:R-:W-:Y:S05]  /*0870*/  @!P0 BRA `(.L_x_13) ;  /* 0x0000000000808947 */ /* 0x000fea0003800000 */
[----:B------:R-:W-:-:S13]  /*0880*/  ISETP.GT.AND P0, PT, R11, 0xfe, PT ;  /* 0x000000fe0b00780c */ /* 0x000fda0003f04270 */
[----:B------:R-:W-:Y:S05]  /*0890*/  @P0 BRA `(.L_x_14) ;  /* 0x00000000006c0947 */ /* 0x000fea0003800000 */
[----:B------:R-:W-:-:S13]  /*08a0*/  ISETP.GE.AND P0, PT, R11, 0x1, PT ;  /* 0x000000010b00780c */ /* 0x000fda0003f06270 */
[----:B------:R-:W-:Y:S05]  /*08b0*/  @P0 BRA `(.L_x_15) ;  /* 0x0000000000740947 */ /* 0x000fea0003800000 */
[----:B------:R-:W-:Y:S02]  /*08c0*/  ISETP.GE.AND P0, PT, R11, -0x18, PT ;  /* 0xffffffe80b00780c */ /* 0x000fe40003f06270 */
[----:B------:R-:W-:-:S11]  /*08d0*/  LOP3.LUT R0, R0, 0x80000000, RZ, 0xc0, !PT ;  /* 0x8000000000007812 */ /* 0x000fd600078ec0ff */
[----:B------:R-:W-:Y:S05]  /*08e0*/  @!P0 BRA `(.L_x_15) ;  /* 0x0000000000688947 */ /* 0x000fea0003800000 */
[CCC-:B------:R-:W-:Y:S01]  /*08f0*/  FFMA.RZ R3, R16.reuse, R14.reuse, R17.reuse ;  /* 0x0000000e10037223 */ /* 0x1c0fe2000000c011 */
[CCC-:B------:R-:W-:Y:S01]  /*0900*/  FFMA.RM R12, R16.reuse, R14.reuse, R17.reuse ;  /* 0x0000000e100c7223 */ /* 0x1c0fe20000004011 */
[C---:B------:R-:W-:Y:S02]  /*0910*/  ISETP.NE.AND P2, PT, R11.reuse, RZ, PT ;  /* 0x000000ff0b00720c */ /* 0x040fe40003f45270 */
[----:B------:R-:W-:Y:S02]  /*0920*/  ISETP.NE.AND P1, PT, R11, RZ, PT ;  /* 0x000000ff0b00720c */ /* 0x000fe40003f25270 */
[----:B------:R-:W-:Y:S01]  /*0930*/  LOP3.LUT R9, R3, 0x7fffff, RZ, 0xc0, !PT ;  /* 0x007fffff03097812 */ /* 0x000fe200078ec0ff */
[----:B------:R-:W-:Y:S01]  /*0940*/  FFMA.RP R3, R16, R14, R17 ;  /* 0x0000000e10037223 */ /* 0x000fe20000008011 */
[----:B------:R-:W-:Y:S02]  /*0950*/  VIADD R14, R11, 0x20 ;  /* 0x000000200b0e7836 */ /* 0x000fe40000000000 */
[----:B------:R-:W-:Y:S01]  /*0960*/  LOP3.LUT R9, R9, 0x800000, RZ, 0xfc, !PT ;  /* 0x0080000009097812 */ /* 0x000fe200078efcff */
[----:B------:R-:W-:Y:S01]  /*0970*/  IMAD.MOV R11, RZ, RZ, -R11 ;  /* 0x000000ffff0b7224 */ /* 0x000fe200078e0a0b */
[----:B------:R-:W-:-:S02]  /*0980*/  FSETP.NEU.FTZ.AND P0, PT, R3, R12, PT ;  /* 0x0000000c0300720b */ /* 0x000fc40003f1d000 */
[----:B------:R-:W-:Y:S02]  /*0990*/  SHF.L.U32 R14, R9, R14, RZ ;  /* 0x0000000e090e7219 */ /* 0x000fe400000006ff */
[----:B------:R-:W-:Y:S02]  /*09a0*/  SEL R12, R11, RZ, P2 ;  /* 0x000000ff0b0c7207 */ /* 0x000fe40001000000 */
[----:B------:R-:W-:Y:S02]  /*09b0*/  ISETP.NE.AND P1, PT, R14, RZ, P1 ;  /* 0x000000ff0e00720c */ /* 0x000fe40000f25270 */
[----:B------:R-:W-:Y:S02]  /*09c0*/  SHF.R.U32.HI R12, RZ, R12, R9 ;  /* 0x0000000cff0c7219 */ /* 0x000fe40000011609 */
[----:B------:R-:W-:Y:S02]  /*09d0*/  PLOP3.LUT P0, PT, P0, P1, PT, 0xf8, 0x8f ;  /* 0x00000000008f781c */ /* 0x000fe40000703f70 */
[----:B------:R-:W-:-:S02]  /*09e0*/  SHF.R.U32.HI R14, RZ, 0x1, R12 ;  /* 0x00000001ff0e7819 */ /* 0x000fc4000001160c */
[----:B------:R-:W-:-:S04]  /*09f0*/  SEL R3, RZ, 0x1, !P0 ;  /* 0x00000001ff037807 */ /* 0x000fc80004000000 */
[----:B------:R-:W-:-:S04]  /*0a00*/  LOP3.LUT R3, R3, 0x1, R14, 0xf8, !PT ;  /* 0x0000000103037812 */ /* 0x000fc800078ef80e */
[----:B------:R-:W-:-:S04]  /*0a10*/  LOP3.LUT R3, R3, R12, RZ, 0xc0, !PT ;  /* 0x0000000c03037212 */ /* 0x000fc800078ec0ff */
[----:B------:R-:W-:-:S04]  /*0a20*/  IADD3 R3, PT, PT, R14, R3, RZ ;  /* 0x000000030e037210 */ /* 0x000fc80007ffe0ff */
[----:B------:R-:W-:Y:S01]  /*0a30*/  LOP3.LUT R0, R3, R0, RZ, 0xfc, !PT ;  /* 0x0000000003007212 */ /* 0x000fe200078efcff */
[----:B------:R-:W-:Y:S06]  /*0a40*/  BRA `(.L_x_15) ;  /* 0x0000000000107947 */ /* 0x000fec0003800000 */
.L_x_14:
[----:B------:R-:W-:-:S04]  /*0a50*/  LOP3.LUT R0, R0, 0x80000000, RZ, 0xc0, !PT ;  /* 0x8000000000007812 */ /* 0x000fc800078ec0ff */
[----:B------:R-:W-:Y:S01]  /*0a60*/  LOP3.LUT R0, R0, 0x7f800000, RZ, 0xfc, !PT ;  /* 0x7f80000000007812 */ /* 0x000fe200078efcff */
[----:B------:R-:W-:Y:S06]  /*0a70*/  BRA `(.L_x_15) ;  /* 0x0000000000047947 */ /* 0x000fec0003800000 */
.L_x_13:
[----:B------:R-:W-:-:S07]  /*0a80*/  IMAD R0, R12, 0x800000, R0 ;  /* 0x008000000c007824 */ /* 0x000fce00078e0200 */
.L_x_15:
[----:B------:R-:W-:Y:S05]  /*0a90*/  BSYNC.RECONVERGENT B2 ;  /* 0x0000000000027941 */ /* 0x000fea0003800200 */
.L_x_12:
[----:B------:R-:W-:Y:S05]  /*0aa0*/  BRA `(.L_x_16) ;  /* 0x0000000000207947 */ /* 0x000fea0003800000 */
.L_x_11:
[----:B------:R-:W-:-:S04]  /*0ab0*/  LOP3.LUT R0, R12, 0x80000000, R3, 0x48, !PT ;  /* 0x800000000c007812 */ /* 0x000fc800078e4803 */
[----:B------:R-:W-:Y:S01]  /*0ac0*/  LOP3.LUT R0, R0, 0x7f800000, RZ, 0xfc, !PT ;  /* 0x7f80000000007812 */ /* 0x000fe200078efcff */
[----:B------:R-:W-:Y:S06]  /*0ad0*/  BRA `(.L_x_16) ;  /* 0x0000000000147947 */ /* 0x000fec0003800000 */
.L_x_10:
[----:B------:R-:W-:Y:S01]  /*0ae0*/  LOP3.LUT R0, R12, 0x80000000, R3, 0x48, !PT ;  /* 0x800000000c007812 */ /* 0x000fe200078e4803 */
[----:B------:R-:W-:Y:S06]  /*0af0*/  BRA `(.L_x_16) ;  /* 0x00000000000c7947 */ /* 0x000fec0003800000 */
.L_x_9:
[----:B------:R-:W0:Y:S01]  /*0b00*/  MUFU.RSQ R0, -QNAN ;  /* 0xffc0000000007908 */ /* 0x000e220000001400 */
[----:B------:R-:W-:Y:S05]  /*0b10*/  BRA `(.L_x_16) ;  /* 0x0000000000047947 */ /* 0x000fea0003800000 */
.L_x_8:
[----:B------:R-:W-:-:S07]  /*0b20*/  FADD.FTZ R0, R3, R0 ;  /* 0x0000000003007221 */ /* 0x000fce0000010000 */
.L_x_16:
[----:B------:R-:W-:Y:S05]  /*0b30*/  BSYNC.RECONVERGENT B1 ;  /* 0x0000000000017941 */ /* 0x000fea0003800200 */
.L_x_6:
[----:B------:R-:W-:-:S04]  /*0b40*/  IMAD.MOV.U32 R11, RZ, RZ, 0x0 ;  /* 0x00000000ff0b7424 */ /* 0x000fc800078e00ff */
[----:B0-----:R-:W-:Y:S05]  /*0b50*/  RET.REL.NODEC R10 `(_Z46rgb24_to_planar_fp32_kernel_stride_single_destPKhPfiii) ;  /* 0xfffffff40a287950 */ /* 0x001fea0003c3ffff */
.L_x_17:
[----:B------:R-:W-:-:S00]  /*0b60*/  BRA `(.L_x_17) ;  /* 0xfffffffc00fc7947 */ /* 0x000fc0000383ffff */
[----:B------:R-:W-:-:S00]  /*0b70*/  NOP ;  /* 0x0000000000007918 */ /* 0x000fc00000000000 */
        /* <DEDUP_REMOVED lines=8> */
.L_x_76:


//--------------------- .text._Z20interleave_uv_kernelPKhS0_iPhiii --------------------------
	.section	.text._Z20interleave_uv_kernelPKhS0_iPhiii,"ax",@progbits
	.align	128
.text._Z20interleave_uv_kernelPKhS0_iPhiii:
        .type           _Z20interleave_uv_kernelPKhS0_iPhiii,@function
        .size           _Z20interleave_uv_kernelPKhS0_iPhiii,(.L_x_78 - _Z20interleave_uv_kernelPKhS0_iPhiii)
        .other          _Z20interleave_uv_kernelPKhS0_iPhiii,@"STO_CUDA_ENTRY STV_DEFAULT"
_Z20interleave_uv_kernelPKhS0_iPhiii:
[----:B------:R-:W-:Y:S01]  /*0000*/  LDC R1, c[0x0][0x37c] ;  /* 0x0000df00ff017b82 */ /* 0x000fe20000000800 */
[----:B------:R-:W0:Y:S07]  /*0010*/  S2R R2, SR_TID.Y ;  /* 0x0000000000027919 */ /* 0x000e2e0000002200 */
[----:B------:R-:W1:Y:S01]  /*0020*/  LDC R0, c[0x0][0x360] ;  /* 0x0000d800ff007b82 */ /* 0x000e620000000800 */
[----:B------:R-:W2:Y:S01]  /*0030*/  LDCU UR6, c[0x0][0x3a8] ;  /* 0x00007500ff0677ac */ /* 0x000ea20008000800 */
[----:B------:R-:W1:Y:S01]  /*0040*/  S2R R5, SR_TID.X ;  /* 0x0000000000057919 */ /* 0x000e620000002100 */
[----:B------:R-:W3:Y:S05]  /*0050*/  LDCU UR7, c[0x0][0x3a4] ;  /* 0x00007480ff0777ac */ /* 0x000eea0008000800 */
[----:B------:R-:W0:Y:S08]  /*0060*/  S2UR UR5, SR_CTAID.Y ;  /* 0x00000000000579c3 */ /* 0x000e300000002600 */
[----:B------:R-:W0:Y:S08]  /*0070*/  LDC R3, c[0x0][0x364] ;  /* 0x0000d900ff037b82 */ /* 0x000e300000000800 */
[----:B------:R-:W1:Y:S01]  /*0080*/  S2UR UR4, SR_CTAID.X ;  /* 0x00000000000479c3 */ /* 0x000e620000002500 */
[----:B0-----:R-:W-:-:S05]  /*0090*/  IMAD R3, R3, UR5, R2 ;  /* 0x0000000503037c24 */ /* 0x001fca000f8e0202 */
[----:B--2---:R-:W-:Y:S01]  /*00a0*/  ISETP.GE.AND P0, PT, R3, UR6, PT ;  /* 0x0000000603007c0c */ /* 0x004fe2000bf06270 */
[----:B-1----:R-:W-:-:S05]  /*00b0*/  IMAD R0, R0, UR4, R5 ;  /* 0x0000000400007c24 */ /* 0x002fca000f8e0205 */
[----:B---3--:R-:W-:-:S13]  /*00c0*/  ISETP.GE.OR P0, PT, R0, UR7, P0 ;  /* 0x0000000700007c0c */ /* 0x008fda0008706670 */
[----:B------:R-:W-:Y:S05]  /*00d0*/  @P0 EXIT ;  /* 0x000000000000094d */ /* 0x000fea0003800000 */
[----:B------:R-:W0:Y:S01]  /*00e0*/  LDCU UR6, c[0x0][0x390] ;  /* 0x00007200ff0677ac */ /* 0x000e220008000800 */
[----:B------:R-:W1:Y:S01]  /*00f0*/  LDCU.128 UR8, c[0x0][0x380] ;  /* 0x00007000ff0877ac */ /* 0x000e620008000c00 */
[----:B------:R-:W2:Y:S01]  /*0100*/  LDCU.64 UR4, c[0x0][0x358] ;  /* 0x00006b00ff0477ac */ /* 0x000ea20008000a00 */
[----:B0-----:R-:W-:Y:S01]  /*0110*/  IMAD R6, R3, UR6, R0 ;  /* 0x0000000603067c24 */ /* 0x001fe2000f8e0200 */
[----:B------:R-:W0:Y:S04]  /*0120*/  LDCU UR6, c[0x0][0x3a0] ;  /* 0x00007400ff0677ac */ /* 0x000e280008000800 */
[----:B-1----:R-:W-:Y:S02]  /*0130*/  IADD3 R4, P0, PT, R6, UR8, RZ ;  /* 0x0000000806047c10 */ /* 0x002fe4000ff1e0ff */
[----:B------:R-:W-:-:S02]  /*0140*/  SHF.R.S32.HI R2, RZ, 0x1f, R6 ;  /* 0x0000001fff027819 */ /* 0x000fc40000011406 */
[----:B------:R-:W-:Y:S02]  /*0150*/  IADD3 R6, P1, PT, R6, UR10, RZ ;  /* 0x0000000a06067c10 */ /* 0x000fe4000ff3e0ff */
[C---:B------:R-:W-:Y:S01]  /*0160*/  IADD3.X R5, PT, PT, R2.reuse, UR9, RZ, P0, !PT ;  /* 0x0000000902057c10 */ /* 0x040fe200087fe4ff */
[----:B------:R-:W1:Y:S01]  /*0170*/  LDCU.64 UR8, c[0x0][0x398] ;  /* 0x00007300ff0877ac */ /* 0x000e620008000a00 */
[----:B------:R-:W-:-:S04]  /*0180*/  IADD3.X R7, PT, PT, R2, UR11, RZ, P1, !PT ;  /* 0x0000000b02077c10 */ /* 0x000fc80008ffe4ff */
[----:B--2---:R-:W2:Y:S04]  /*0190*/  LDG.E.U8.CONSTANT R5, desc[UR4][R4.64] ;  /* 0x0000000404057981 */ /* 0x004ea8000c1e9100 */
[----:B------:R-:W3:Y:S01]  /*01a0*/  LDG.E.U8.CONSTANT R7, desc[UR4][R6.64] ;  /* 0x0000000406077981 */ /* 0x000ee2000c1e9100 */
[----:B------:R-:W-:-:S04]  /*01b0*/  IMAD.SHL.U32 R0, R0, 0x2, RZ ;  /* 0x0000000200007824 */ /* 0x000fc800078e00ff */
[----:B0-----:R-:W-:-:S05]  /*01c0*/  IMAD R0, R3, UR6, R0 ;  /* 0x0000000603007c24 */ /* 0x001fca000f8e0200 */
[----:B-1----:R-:W-:-:S04]  /*01d0*/  IADD3 R2, P0, PT, R0, UR8, RZ ;  /* 0x0000000800027c10 */ /* 0x002fc8000ff1e0ff */
[----:B------:R-:W-:-:S05]  /*01e0*/  LEA.HI.X.SX32 R3, R0, UR9, 0x1, P0 ;  /* 0x0000000900037c11 */ /* 0x000fca00080f0eff */
[----:B--2---:R-:W-:Y:S04]  /*01f0*/  STG.E.U8 desc[UR4][R2.64], R5 ;  /* 0x0000000502007986 */ /* 0x004fe8000c101104 */
[----:B---3--:R-:W-:Y:S01]  /*0200*/  STG.E.U8 desc[UR4][R2.64+0x1], R7 ;  /* 0x0000010702007986 */ /* 0x008fe2000c101104 */
[----:B------:R-:W-:Y:S05]  /*0210*/  EXIT ;  /* 0x000000000000794d */ /* 0x000fea0003800000 */
.L_x_18:
        /* <DEDUP_REMOVED lines=14> */
.L_x_78:


//--------------------- .text._Z27fp16_planar_to_RGB24_kernelPK6__halfPhiii --------------------------
	.section	.text._Z27fp16_planar_to_RGB24_kernelPK6__halfPhiii,"ax",@progbits
	.align	128
.text._Z27fp16_planar_to_RGB24_kernelPK6__halfPhiii:
        .type           _Z27fp16_planar_to_RGB24_kernelPK6__halfPhiii,@function
        .size           _Z27fp16_planar_to_RGB24_kernelPK6__halfPhiii,(.L_x_79 - _Z27fp16_planar_to_RGB24_kernelPK6__halfPhiii)
        .other          _Z27fp16_planar_to_RGB24_kernelPK6__halfPhiii,@"STO_CUDA_ENTRY STV_DEFAULT"
_Z27fp16_planar_to_RGB24_kernelPK6__halfPhiii:
[----:B------:R-:W-:Y:S01]  /*0000*/  LDC R1, c[0x0][0x37c] ;  /* 0x0000df00ff017b82 */ /* 0x000fe20000000800 */
[----:B------:R-:W0:Y:S07]  /*0010*/  S2R R2, SR_TID.Y ;  /* 0x0000000000027919 */ /* 0x000e2e0000002200 */
[----:B------:R-:W1:Y:S01]  /*0020*/  LDC R0, c[0x0][0x360] ;  /* 0x0000d800ff007b82 */ /* 0x000e620000000800 */
[----:B------:R-:W2:Y:S01]  /*0030*/  LDCU UR6, c[0x0][0x398] ;  /* 0x00007300ff0677ac */ /* 0x000ea20008000800 */
[----:B------:R-:W1:Y:S06]  /*0040*/  S2R R3, SR_TID.X ;  /* 0x0000000000037919 */ /* 0x000e6c0000002100 */
[----:B------:R-:W0:Y:S08]  /*0050*/  S2UR UR5, SR_CTAID.Y ;  /* 0x00000000000579c3 */ /* 0x000e300000002600 */
[----:B------:R-:W0:Y:S08]  /*0060*/  LDC R9, c[0x0][0x364] ;  /* 0x0000d900ff097b82 */ /* 0x000e300000000800 */
[----:B------:R-:W1:Y:S08]  /*0070*/  S2UR UR4, SR_CTAID.X ;  /* 0x00000000000479c3 */ /* 0x000e700000002500 */
[----:B------:R-:W3:Y:S01]  /*0080*/  LDC R7, c[0x0][0x394] ;  /* 0x0000e500ff077b82 */ /* 0x000ee20000000800 */
[----:B0-----:R-:W-:-:S05]  /*0090*/  IMAD R9, R9, UR5, R2 ;  /* 0x0000000509097c24 */ /* 0x001fca000f8e0202 */
[----:B--2---:R-:W-:Y:S01]  /*00a0*/  ISETP.GE.AND P0, PT, R9, UR6, PT ;  /* 0x0000000609007c0c */ /* 0x004fe2000bf06270 */
[----:B-1----:R-:W-:-:S05]  /*00b0*/  IMAD R0, R0, UR4, R3 ;  /* 0x0000000400007c24 */ /* 0x002fca000f8e0203 */
[----:B---3--:R-:W-:-:S13]  /*00c0*/  ISETP.GE.OR P0, PT, R0, R7, P0 ;  /* 0x000000070000720c */ /* 0x008fda0000706670 */
[----:B------:R-:W-:Y:S05]  /*00d0*/  @P0 EXIT ;  /* 0x000000000000094d */ /* 0x000fea0003800000 */
[----:B------:R-:W0:Y:S01]  /*00e0*/  LDC.64 R2, c[0x0][0x380] ;  /* 0x0000e000ff027b82 */ /* 0x000e220000000a00 */
[----:B------:R-:W-:Y:S01]  /*00f0*/  IMAD R5, R9, R7, R0 ;  /* 0x0000000709057224 */ /* 0x000fe200078e0200 */
[----:B------:R-:W1:Y:S01]  /*0100*/  LDCU.64 UR4, c[0x0][0x358] ;  /* 0x00006b00ff0477ac */ /* 0x000e620008000a00 */
[----:B------:R-:W-:Y:S01]  /*0110*/  IMAD R7, R7, UR6, RZ ;  /* 0x0000000607077c24 */ /* 0x000fe2000f8e02ff */
[----:B------:R-:W2:Y:S01]  /*0120*/  LDCU UR7, c[0x0][0x390] ;  /* 0x00007200ff0777ac */ /* 0x000ea20008000800 */
[----:B------:R-:W3:Y:S01]  /*0130*/  LDCU.64 UR8, c[0x0][0x388] ;  /* 0x00007100ff0877ac */ /* 0x000ee20008000a00 */
[----:B0-----:R-:W-:-:S05]  /*0140*/  IMAD.WIDE R2, R5, 0x2, R2 ;  /* 0x0000000205027825 */ /* 0x001fca00078e0202 */
[----:B-1----:R-:W4:Y:S01]  /*0150*/  LDG.E.U16 R8, desc[UR4][R2.64] ;  /* 0x0000000402087981 */ /* 0x002f22000c1e1500 */
[----:B------:R-:W-:-:S05]  /*0160*/  IMAD.WIDE R4, R7, 0x2, R2 ;  /* 0x0000000207047825 */ /* 0x000fca00078e0202 */
[----:B------:R-:W5:Y:S01]  /*0170*/  LDG.E.U16 R10, desc[UR4][R4.64] ;  /* 0x00000004040a7981 */ /* 0x000f62000c1e1500 */
[----:B------:R-:W-:-:S06]  /*0180*/  IMAD.WIDE R6, R7, 0x2, R4 ;  /* 0x0000000207067825 */ /* 0x000fcc00078e0204 */
[----:B------:R-:W3:Y:S01]  /*0190*/  LDG.E.U16 R6, desc[UR4][R6.64] ;  /* 0x0000000406067981 */ /* 0x000ee2000c1e1500 */
[----:B--2---:R-:W-:-:S04]  /*01a0*/  IMAD R9, R9, UR7, RZ ;  /* 0x0000000709097c24 */ /* 0x004fc8000f8e02ff */
[----:B------:R-:W-:Y:S02]  /*01b0*/  IMAD R9, R0, 0x3, R9 ;  /* 0x0000000300097824 */ /* 0x000fe400078e0209 */
[----:B----4-:R-:W-:-:S05]  /*01c0*/  HADD2.F32 R8, -RZ, R8.H0_H0 ;  /* 0x20000008ff087230 */ /* 0x010fca0000004100 */
[----:B------:R-:W-:Y:S01]  /*01d0*/  FMUL R8, R8, 255 ;  /* 0x437f000008087820 */ /* 0x000fe20000400000 */
[----:B-----5:R-:W-:-:S03]  /*01e0*/  HADD2.F32 R10, -RZ, R10.H0_H0 ;  /* 0x2000000aff0a7230 */ /* 0x020fc60000004100 */
[----:B------:R-:W0:Y:S02]  /*01f0*/  F2I.U32.TRUNC.NTZ R11, R8 ;  /* 0x00000008000b7305 */ /* 0x000e24000020f000 */
[----:B------:R-:W-:Y:S01]  /*0200*/  FMUL R10, R10, 255 ;  /* 0x437f00000a0a7820 */ /* 0x000fe20000400000 */
[----:B---3--:R-:W-:-:S05]  /*0210*/  HADD2.F32 R2, -RZ, R6.H0_H0 ;  /* 0x20000006ff027230 */ /* 0x008fca0000004100 */
[----:B------:R-:W1:Y:S01]  /*0220*/  F2I.U32.TRUNC.NTZ R5, R10 ;  /* 0x0000000a00057305 */ /* 0x000e62000020f000 */
[----:B------:R-:W-:Y:S01]  /*0230*/  FMUL R4, R2, 255 ;  /* 0x437f000002047820 */ /* 0x000fe20000400000 */
[----:B------:R-:W-:-:S04]  /*0240*/  IADD3 R2, P0, PT, R9, UR8, RZ ;  /* 0x0000000809027c10 */ /* 0x000fc8000ff1e0ff */
[----:B------:R-:W-:Y:S02]  /*0250*/  LEA.HI.X.SX32 R3, R9, UR9, 0x1, P0 ;  /* 0x0000000909037c11 */ /* 0x000fe400080f0eff */
[----:B------:R-:W2:Y:S03]  /*0260*/  F2I.U32.TRUNC.NTZ R7, R4 ;  /* 0x0000000400077305 */ /* 0x000ea6000020f000 */
[----:B0-----:R-:W-:Y:S04]  /*0270*/  STG.E.U8 desc[UR4][R2.64], R11 ;  /* 0x0000000b02007986 */ /* 0x001fe8000c101104 */
[----:B-1----:R-:W-:Y:S04]  /*0280*/  STG.E.U8 desc[UR4][R2.64+0x1], R5 ;  /* 0x0000010502007986 */ /* 0x002fe8000c101104 */
[----:B--2---:R-:W-:Y:S01]  /*0290*/  STG.E.U8 desc[UR4][R2.64+0x2], R7 ;  /* 0x0000020702007986 */ /* 0x004fe2000c101104 */
[----:B------:R-:W-:Y:S05]  /*02a0*/  EXIT ;  /* 0x000000000000794d */ /* 0x000fea0003800000 */
.L_x_19:
        /* <DEDUP_REMOVED lines=13> */
.L_x_79:


//--------------------- .text._Z20half_to_float_kernelPK6__halfPfi --------------------------
	.section	.text._Z20half_to_float_kernelPK6__halfPfi,"ax",@progbits
	.align	128
.text._Z20half_to_float_kernelPK6__halfPfi:
        .type           _Z20half_to_float_kernelPK6__halfPfi,@function
        .size           _Z20half_to_float_kernelPK6__halfPfi,(.L_x_80 - _Z20half_to_float_kernelPK6__halfPfi)
        .other          _Z20half_to_float_kernelPK6__halfPfi,@"STO_CUDA_ENTRY STV_DEFAULT"
_Z20half_to_float_kernelPK6__halfPfi:
[----:B------:R-:W-:Y:S01]  /*0000*/  LDC R1, c[0x0][0x37c] ;  /* 0x0000df00ff017b82 */ /* 0x000fe20000000800 */
[----:B------:R-:W0:Y:S07]  /*0010*/  S2R R0, SR_TID.X ;  /* 0x0000000000007919 */ /* 0x000e2e0000002100 */
[----:B------:R-:W0:Y:S01]  /*0020*/  S2UR UR4, SR_CTAID.X ;  /* 0x00000000000479c3 */ /* 0x000e220000002500 */
[----:B------:R-:W1:Y:S07]  /*0030*/  LDCU UR5, c[0x0][0x390] ;  /* 0x00007200ff0577ac */ /* 0x000e6e0008000800 */
[----:B------:R-:W0:Y:S02]  /*0040*/  LDC R7, c[0x0][0x360] ;  /* 0x0000d800ff077b82 */ /* 0x000e240000000800 */
[----:B0-----:R-:W-:-:S05]  /*0050*/  IMAD R7, R7, UR4, R0 ;  /* 0x0000000407077c24 */ /* 0x001fca000f8e0200 */
[----:B-1----:R-:W-:-:S13]  /*0060*/  ISETP.GE.AND P0, PT, R7, UR5, PT ;  /* 0x0000000507007c0c */ /* 0x002fda000bf06270 */
[----:B------:R-:W-:Y:S05]  /*0070*/  @P0 EXIT ;  /* 0x000000000000094d */ /* 0x000fea0003800000 */
[----:B------:R-:W0:Y:S01]  /*0080*/  LDC.64 R2, c[0x0][0x380] ;  /* 0x0000e000ff027b82 */ /* 0x000e220000000a00 */
[----:B------:R-:W1:Y:S07]  /*0090*/  LDCU.64 UR4, c[0x0][0x358] ;  /* 0x00006b00ff0477ac */ /* 0x000e6e0008000a00 */
[----:B------:R-:W2:Y:S01]  /*00a0*/  LDC.64 R4, c[0x0][0x388] ;  /* 0x0000e200ff047b82 */ /* 0x000ea20000000a00 */
[----:B0-----:R-:W-:-:S06]  /*00b0*/  IMAD.WIDE R2, R7, 0x2, R2 ;  /* 0x0000000207027825 */ /* 0x001fcc00078e0202 */
[----:B-1----:R-:W3:Y:S01]  /*00c0*/  LDG.E.U16 R2, desc[UR4][R2.64] ;  /* 0x0000000402027981 */ /* 0x002ee2000c1e1500 */
[----:B--2---:R-:W-:-:S04]  /*00d0*/  IMAD.WIDE R4, R7, 0x4, R4 ;  /* 0x0000000407047825 */ /* 0x004fc800078e0204 */
[----:B---3--:R-:W-:-:S05]  /*00e0*/  HADD2.F32 R7, -RZ, R2.H0_H0 ;  /* 0x20000002ff077230 */ /* 0x008fca0000004100 */
[----:B------:R-:W-:Y:S01]  /*00f0*/  STG.E desc[UR4][R4.64], R7 ;  /* 0x0000000704007986 */ /* 0x000fe2000c101904 */
[----:B------:R-:W-:Y:S05]  /*0100*/  EXIT ;  /* 0x000000000000794d */ /* 0x000fea0003800000 */
.L_x_20:
        /* <DEDUP_REMOVED lines=15> */
.L_x_80:


//--------------------- .text._Z22rgb24_to_yuv420_kernelPKhPhS1_S1_iiiii --------------------------
	.section	.text._Z22rgb24_to_yuv420_kernelPKhPhS1_S1_iiiii,"ax",@progbits
	.align	128
.text._Z22rgb24_to_yuv420_kernelPKhPhS1_S1_iiiii:
        .type           _Z22rgb24_to_yuv420_kernelPKhPhS1_S1_iiiii,@function
        .size           _Z22rgb24_to_yuv420_kernelPKhPhS1_S1_iiiii,(.L_x_81 - _Z22rgb24_to_yuv420_kernelPKhPhS1_S1_iiiii)
        .other          _Z22rgb24_to_yuv420_kernelPKhPhS1_S1_iiiii,@"STO_CUDA_ENTRY STV_DEFAULT"
_Z22rgb24_to_yuv420_kernelPKhPhS1_S1_iiiii:
        /* <DEDUP_REMOVED lines=13> */
[----:B------:R-:W0:Y:S01]  /*00d0*/  LDC.64 R2, c[0x0][0x3a8] ;  /* 0x0000ea00ff027b82 */ /* 0x000e220000000a00 */
[----:B------:R-:W1:Y:S01]  /*00e0*/  LDCU.128 UR8, c[0x0][0x380] ;  /* 0x00007000ff0877ac */ /* 0x000e620008000c00 */
[----:B------:R-:W-:Y:S01]  /*00f0*/  IMAD R0, R4, 0x3, RZ ;  /* 0x0000000304007824 */ /* 0x000fe200078e02ff */
[----:B------:R-:W2:Y:S03]  /*0100*/  LDCU.64 UR4, c[0x0][0x358] ;  /* 0x00006b00ff0477ac */ /* 0x000ea60008000a00 */
[----:B0-----:R-:W-:-:S05]  /*0110*/  IMAD R7, R5, R2, R0 ;  /* 0x0000000205077224 */ /* 0x001fca00078e0200 */
[----:B-1----:R-:W-:-:S04]  /*0120*/  IADD3 R6, P0, PT, R7, UR8, RZ ;  /* 0x0000000807067c10 */ /* 0x002fc8000ff1e0ff */
[----:B------:R-:W-:-:S05]  /*0130*/  LEA.HI.X.SX32 R7, R7, UR9, 0x1, P0 ;  /* 0x0000000907077c11 */ /* 0x000fca00080f0eff */
[----:B--2---:R-:W2:Y:S04]  /*0140*/  LDG.E.U8.CONSTANT R8, desc[UR4][R6.64+0x1] ;  /* 0x0000010406087981 */ /* 0x004ea8000c1e9100 */
[----:B------:R-:W3:Y:S04]  /*0150*/  LDG.E.U8.CONSTANT R9, desc[UR4][R6.64] ;  /* 0x0000000406097981 */ /* 0x000ee8000c1e9100 */
[----:B------:R-:W4:Y:S01]  /*0160*/  LDG.E.U8.CONSTANT R10, desc[UR4][R6.64+0x2] ;  /* 0x00000204060a7981 */ /* 0x000f22000c1e9100 */
[----:B------:R-:W-:Y:S01]  /*0170*/  LOP3.LUT R13, R4, 0x1, R5, 0xc8, !PT ;  /* 0x00000001040d7812 */ /* 0x000fe200078ec805 */
[----:B------:R-:W-:-:S03]  /*0180*/  IMAD R3, R5, R3, R4 ;  /* 0x0000000305037224 */ /* 0x000fc600078e0204 */
[----:B------:R-:W-:Y:S02]  /*0190*/  ISETP.NE.U32.AND P0, PT, R13, 0x1, PT ;  /* 0x000000010d00780c */ /* 0x000fe40003f05070 */
[----:B--2---:R-:W-:Y:S02]  /*01a0*/  I2FP.F32.U32 R8, R8 ;  /* 0x0000000800087245 */ /* 0x004fe40000201000 */
[----:B---3--:R-:W-:-:S03]  /*01b0*/  I2FP.F32.U32 R9, R9 ;  /* 0x0000000900097245 */ /* 0x008fc60000201000 */
[----:B------:R-:W-:Y:S01]  /*01c0*/  FMUL R12, R8, 0.61400002241134643555 ;  /* 0x3f1d2f1b080c7820 */ /* 0x000fe20000400000 */
[----:B----4-:R-:W-:-:S03]  /*01d0*/  I2FP.F32.U32 R10, R10 ;  /* 0x0000000a000a7245 */ /* 0x010fc60000201000 */
[----:B------:R-:W-:Y:S01]  /*01e0*/  FFMA R11, R9, 0.18299999833106994629, R12 ;  /* 0x3e3b645a090b7823 */ /* 0x000fe2000000000c */
[----:B------:R-:W-:-:S03]  /*01f0*/  IADD3 R12, P1, PT, R3, UR10, RZ ;  /* 0x0000000a030c7c10 */ /* 0x000fc6000ff3e0ff */
[----:B------:R-:W-:Y:S01]  /*0200*/  FFMA R11, R10, 0.061999998986721038818, R11 ;  /* 0x3d7df3b60a0b7823 */ /* 0x000fe2000000000b */
[----:B------:R-:W-:-:S03]  /*0210*/  LEA.HI.X.SX32 R13, R3, UR11, 0x1, P1 ;  /* 0x0000000b030d7c11 */ /* 0x000fc600088f0eff */
[----:B------:R-:W-:-:S04]  /*0220*/  FADD R11, R11, 16 ;  /* 0x418000000b0b7421 */ /* 0x000fc80000000000 */
[----:B------:R-:W-:-:S05]  /*0230*/  FADD R11, R11, 0.5 ;  /* 0x3f0000000b0b7421 */ /* 0x000fca0000000000 */
[----:B------:R-:W-:-:S04]  /*0240*/  FMNMX R11, RZ, R11, !PT ;  /* 0x0000000bff0b7209 */ /* 0x000fc80007800000 */
[----:B------:R-:W-:-:S06]  /*0250*/  FMNMX R11, R11, 255, PT ;  /* 0x437f00000b0b7809 */ /* 0x000fcc0003800000 */
[----:B------:R-:W0:Y:S02]  /*0260*/  F2I.U32.TRUNC.NTZ R11, R11 ;  /* 0x0000000b000b7305 */ /* 0x000e24000020f000 */
[----:B0-----:R0:W-:Y:S01]  /*0270*/  STG.E.U8 desc[UR4][R12.64], R11 ;  /* 0x0000000b0c007986 */ /* 0x0011e2000c101104 */
[----:B------:R-:W-:Y:S05]  /*0280*/  @!P0 EXIT ;  /* 0x000000000000894d */ /* 0x000fea0003800000 */
[----:B------:R-:W-:Y:S02]  /*0290*/  VIADD R3, R5, 0x1 ;  /* 0x0000000105037836 */ /* 0x000fe40000000000 */
[----:B------:R-:W-:-:S03]  /*02a0*/  VIADD R20, R4, 0x1 ;  /* 0x0000000104147836 */ /* 0x000fc60000000000 */
[----:B------:R-:W-:Y:S02]  /*02b0*/  ISETP.GE.U32.AND P1, PT, R3, UR7, PT ;  /* 0x0000000703007c0c */ /* 0x000fe4000bf26070 */
[----:B------:R-:W-:-:S11]  /*02c0*/  ISETP.GE.AND P0, PT, R20, UR6, PT ;  /* 0x0000000614007c0c */ /* 0x000fd6000bf06270 */
[----:B------:R-:W-:Y:S02]  /*02d0*/  @!P1 IADD3 R14, P2, PT, R6, R2, RZ ;  /* 0x00000002060e9210 */ /* 0x000fe40007f5e0ff */
[----:B0-----:R-:W2:Y:S02]  /*02e0*/  @!P0 LDG.E.U8.CONSTANT R13, desc[UR4][R6.64+0x4] ;  /* 0x00000404060d8981 */ /* 0x001ea4000c1e9100 */
[----:B------:R-:W-:Y:S02]  /*02f0*/  @!P1 LEA.HI.X.SX32 R15, R2, R7, 0x1, P2 ;  /* 0x00000007020f9211 */ /* 0x000fe400010f0eff */
[----:B------:R-:W3:Y:S04]  /*0300*/  @!P0 LDG.E.U8.CONSTANT R17, desc[UR4][R6.64+0x3] ;  /* 0x0000030406118981 */ /* 0x000ee8000c1e9100 */
[----:B------:R-:W4:Y:S04]  /*0310*/  @!P1 LDG.E.U8.CONSTANT R3, desc[UR4][R14.64+0x1] ;  /* 0x000001040e039981 */ /* 0x000f28000c1e9100 */
[----:B------:R-:W5:Y:S04]  /*0320*/  @!P1 LDG.E.U8.CONSTANT R11, desc[UR4][R14.64] ;  /* 0x000000040e0b9981 */ /* 0x000f68000c1e9100 */
[----:B------:R0:W5:Y:S04]  /*0330*/  @!P0 LDG.E.U8.CONSTANT R19, desc[UR4][R6.64+0x5] ;  /* 0x0000050406138981 */ /* 0x000168000c1e9100 */
[----:B------:R-:W5:Y:S01]  /*0340*/  @!P1 LDG.E.U8.CONSTANT R12, desc[UR4][R14.64+0x2] ;  /* 0x000002040e0c9981 */ /* 0x000f62000c1e9100 */
[C---:B------:R-:W-:Y:S01]  /*0350*/  FMUL R16, R8.reuse, -0.33899998664855957031 ;  /* 0xbead916808107820 */ /* 0x040fe20000400000 */
[----:B------:R-:W-:Y:S01]  /*0360*/  FMUL R8, R8, -0.39899998903274536133 ;  /* 0xbecc49ba08087820 */ /* 0x000fe20000400000 */
[----:B------:R-:W-:Y:S01]  /*0370*/  ISETP.GE.OR P2, PT, R20, UR6, P1 ;  /* 0x0000000614007c0c */ /* 0x000fe20008f46670 */
[----:B------:R-:W-:Y:S01]  /*0380*/  BSSY.RECONVERGENT B0, `(.L_x_21) ;  /* 0x000003c000007945 */ /* 0x000fe20003800200 */
[----:B--2---:R-:W-:Y:S01]  /*0390*/  @!P0 I2FP.F32.U32 R18, R13 ;  /* 0x0000000d00128245 */ /* 0x004fe20000201000 */
[C---:B------:R-:W-:Y:S01]  /*03a0*/  FFMA R13, R9.reuse, -0.10100000351667404175, R16 ;  /* 0xbdced917090d7823 */ /* 0x040fe20000000010 */
[----:B------:R-:W-:Y:S01]  /*03b0*/  FFMA R9, R9, 0.43900001049041748047, R8 ;  /* 0x3ee0c49c09097823 */ /* 0x000fe20000000008 */
[----:B---3--:R-:W-:-:S02]  /*03c0*/  @!P0 I2FP.F32.U32 R17, R17 ;  /* 0x0000001100118245 */ /* 0x008fc40000201000 */
[C---:B------:R-:W-:Y:S01]  /*03d0*/  @!P0 FMUL R16, R18.reuse, -0.33899998664855957031 ;  /* 0xbead916812108820 */ /* 0x040fe20000400000 */
[----:B------:R-:W-:Y:S01]  /*03e0*/  @!P0 FMUL R18, R18, -0.39899998903274536133 ;  /* 0xbecc49ba12128820 */ /* 0x000fe20000400000 */
[----:B----4-:R-:W-:Y:S01]  /*03f0*/  @!P1 I2FP.F32.U32 R3, R3 ;  /* 0x0000000300039245 */ /* 0x010fe20000201000 */
[C---:B------:R-:W-:Y:S01]  /*0400*/  FFMA R13, R10.reuse, 0.43900001049041748047, R13 ;  /* 0x3ee0c49c0a0d7823 */ /* 0x040fe2000000000d */
[----:B------:R-:W-:Y:S01]  /*0410*/  @!P0 FFMA R16, R17, -0.10100000351667404175, R16 ;  /* 0xbdced91711108823 */ /* 0x000fe20000000010 */
[----:B-----5:R-:W-:Y:S02]  /*0420*/  @!P1 I2FP.F32.U32 R11, R11 ;  /* 0x0000000b000b9245 */ /* 0x020fe40000201000 */
[----:B0-----:R-:W-:Y:S01]  /*0430*/  @!P1 FMUL R6, R3, -0.33899998664855957031 ;  /* 0xbead916803069820 */ /* 0x001fe20000400000 */
[----:B------:R-:W-:Y:S01]  /*0440*/  FFMA R9, R10, -0.039999999105930328369, R9 ;  /* 0xbd23d70a0a097823 */ /* 0x000fe20000000009 */
[----:B------:R-:W-:Y:S01]  /*0450*/  @!P0 FFMA R18, R17, 0.43900001049041748047, R18 ;  /* 0x3ee0c49c11128823 */ /* 0x000fe20000000012 */
[----:B------:R-:W-:Y:S01]  /*0460*/  @!P0 I2FP.F32.U32 R19, R19 ;  /* 0x0000001300138245 */ /* 0x000fe20000201000 */
[----:B------:R-:W-:Y:S01]  /*0470*/  @!P1 FMUL R8, R3, -0.39899998903274536133 ;  /* 0xbecc49ba03089820 */ /* 0x000fe20000400000 */
[----:B------:R-:W-:Y:S01]  /*0480*/  @!P1 FFMA R3, R11, -0.10100000351667404175, R6 ;  /* 0xbdced9170b039823 */ /* 0x000fe20000000006 */
[----:B------:R-:W-:Y:S01]  /*0490*/  FADD R13, R13, 128 ;  /* 0x430000000d0d7421 */ /* 0x000fe20000000000 */
[----:B------:R-:W-:Y:S01]  /*04a0*/  @!P1 I2FP.F32.U32 R12, R12 ;  /* 0x0000000c000c9245 */ /* 0x000fe20000201000 */
[C---:B------:R-:W-:Y:S01]  /*04b0*/  @!P0 FFMA R16, R19.reuse, 0.43900001049041748047, R16 ;  /* 0x3ee0c49c13108823 */ /* 0x040fe20000000010 */
[----:B------:R-:W-:Y:S01]  /*04c0*/  @!P0 FFMA R18, R19, -0.039999999105930328369, R18 ;  /* 0xbd23d70a13128823 */ /* 0x000fe20000000012 */
[----:B------:R-:W-:Y:S01]  /*04d0*/  FADD R9, R9, 128 ;  /* 0x4300000009097421 */ /* 0x000fe20000000000 */
[----:B------:R-:W-:Y:S01]  /*04e0*/  @!P1 FFMA R11, R11, 0.43900001049041748047, R8 ;  /* 0x3ee0c49c0b0b9823 */ /* 0x000fe20000000008 */
[----:B------:R-:W-:Y:S01]  /*04f0*/  FADD R7, RZ, R13 ;  /* 0x0000000dff077221 */ /* 0x000fe20000000000 */
[----:B------:R-:W-:Y:S01]  /*0500*/  @!P0 FADD R16, R16, 128 ;  /* 0x4300000010108421 */ /* 0x000fe20000000000 */
[----:B------:R-:W-:Y:S01]  /*0510*/  FADD R9, RZ, R9 ;  /* 0x00000009ff097221 */ /* 0x000fe20000000000 */
[----:B------:R-:W-:Y:S01]  /*0520*/  @!P0 FADD R18, R18, 128 ;  /* 0x4300000012128421 */ /* 0x000fe20000000000 */
[C---:B------:R-:W-:Y:S01]  /*0530*/  @!P1 FFMA R6, R12.reuse, 0.43900001049041748047, R3 ;  /* 0x3ee0c49c0c069823 */ /* 0x040fe20000000003 */
[----:B------:R-:W-:Y:S01]  /*0540*/  @!P1 FFMA R11, R12, -0.039999999105930328369, R11 ;  /* 0xbd23d70a0c0b9823 */ /* 0x000fe2000000000b */
[----:B------:R-:W-:Y:S01]  /*0550*/  IMAD.MOV.U32 R3, RZ, RZ, 0x1 ;  /* 0x00000001ff037424 */ /* 0x000fe200078e00ff */
[----:B------:R-:W-:Y:S01]  /*0560*/  @!P0 MOV R3, 0x2 ;  /* 0x0000000200038802 */ /* 0x000fe20000000f00 */
[----:B------:R-:W-:Y:S01]  /*0570*/  @!P0 FADD R7, R7, R16 ;  /* 0x0000001007078221 */ /* 0x000fe20000000000 */
[----:B------:R-:W-:Y:S01]  /*0580*/  @!P0 FADD R9, R9, R18 ;  /* 0x0000001209098221 */ /* 0x000fe20000000000 */
[----:B------:R-:W-:Y:S01]  /*0590*/  @!P1 FADD R6, R6, 128 ;  /* 0x4300000006069421 */ /* 0x000fe20000000000 */
[----:B------:R-:W-:Y:S01]  /*05a0*/  @!P1 FADD R8, R11, 128 ;  /* 0x430000000b089421 */ /* 0x000fe20000000000 */
[----:B------:R-:W-:-:S02]  /*05b0*/  @!P1 VIADD R3, R3, 0x1 ;  /* 0x0000000103039836 */ /* 0x000fc40000000000 */
[----:B------:R-:W-:Y:S01]  /*05c0*/  @!P1 FADD R7, R7, R6 ;  /* 0x0000000607079221 */ /* 0x000fe20000000000 */
[----:B------:R-:W-:Y:S01]  /*05d0*/  @!P1 FADD R9, R9, R8 ;  /* 0x0000000809099221 */ /* 0x000fe20000000000 */
[----:B------:R-:W-:Y:S06]  /*05e0*/  @P2 BRA `(.L_x_22) ;  /* 0x0000000000542947 */ /* 0x000fec0003800000 */
[----:B------:R-:W-:-:S05]  /*05f0*/  IMAD R11, R5, R2, R2 ;  /* 0x00000002050b7224 */ /* 0x000fca00078e0202 */
[----:B------:R-:W-:-:S04]  /*0600*/  IADD3 R11, PT, PT, R0, 0x3, R11 ;  /* 0x00000003000b7810 */ /* 0x000fc80007ffe00b */
[----:B------:R-:W-:-:S04]  /*0610*/  IADD3 R10, P0, PT, R11, UR8, RZ ;  /* 0x000000080b0a7c10 */ /* 0x000fc8000ff1e0ff */
[----:B------:R-:W-:-:S05]  /*0620*/  LEA.HI.X.SX32 R11, R11, UR9, 0x1, P0 ;  /* 0x000000090b0b7c11 */ /* 0x000fca00080f0eff */
[----:B------:R-:W2:Y:S04]  /*0630*/  LDG.E.U8.CONSTANT R2, desc[UR4][R10.64+0x1] ;  /* 0x000001040a027981 */ /* 0x000ea8000c1e9100 */
[----:B------:R-:W3:Y:S04]  /*0640*/  LDG.E.U8.CONSTANT R0, desc[UR4][R10.64] ;  /* 0x000000040a007981 */ /* 0x000ee8000c1e9100 */
[----:B------:R-:W4:Y:S01]  /*0650*/  LDG.E.U8.CONSTANT R6, desc[UR4][R10.64+0x2] ;  /* 0x000002040a067981 */ /* 0x000f22000c1e9100 */
[----:B------:R-:W-:Y:S01]  /*0660*/  VIADD R3, R3, 0x1 ;  /* 0x0000000103037836 */ /* 0x000fe20000000000 */
[----:B--2---:R-:W-:-:S02]  /*0670*/  I2FP.F32.U32 R2, R2 ;  /* 0x0000000200027245 */ /* 0x004fc40000201000 */
[----:B---3--:R-:W-:-:S03]  /*0680*/  I2FP.F32.U32 R0, R0 ;  /* 0x0000000000007245 */ /* 0x008fc60000201000 */
[C---:B------:R-:W-:Y:S01]  /*0690*/  FMUL R13, R2.reuse, -0.33899998664855957031 ;  /* 0xbead9168020d7820 */ /* 0x040fe20000400000 */
[----:B------:R-:W-:Y:S01]  /*06a0*/  FMUL R15, R2, -0.39899998903274536133 ;  /* 0xbecc49ba020f7820 */ /* 0x000fe20000400000 */
[----:B----4-:R-:W-:Y:S02]  /*06b0*/  I2FP.F32.U32 R6, R6 ;  /* 0x0000000600067245 */ /* 0x010fe40000201000 */
[C---:B------:R-:W-:Y:S01]  /*06c0*/  FFMA R13, R0.reuse, -0.10100000351667404175, R13 ;  /* 0xbdced917000d7823 */ /* 0x040fe2000000000d */
[----:B------:R-:W-:-:S03]  /*06d0*/  FFMA R15, R0, 0.43900001049041748047, R15 ;  /* 0x3ee0c49c000f7823 */ /* 0x000fc6000000000f */
[C---:B------:R-:W-:Y:S01]  /*06e0*/  FFMA R13, R6.reuse, 0.43900001049041748047, R13 ;  /* 0x3ee0c49c060d7823 */ /* 0x040fe2000000000d */
[----:B------:R-:W-:-:S03]  /*06f0*/  FFMA R15, R6, -0.039999999105930328369, R15 ;  /* 0xbd23d70a060f7823 */ /* 0x000fc6000000000f */
[----:B------:R-:W-:Y:S01]  /*0700*/  FADD R0, R13, 128 ;  /* 0x430000000d007421 */ /* 0x000fe20000000000 */
[----:B------:R-:W-:-:S03]  /*0710*/  FADD R2, R15, 128 ;  /* 0x430000000f027421 */ /* 0x000fc60000000000 */
[----:B------:R-:W-:Y:S01]  /*0720*/  FADD R7, R7, R0 ;  /* 0x0000000007077221 */ /* 0x000fe20000000000 */
[----:B------:R-:W-:-:S07]  /*0730*/  FADD R9, R9, R2 ;  /* 0x0000000209097221 */ /* 0x000fce0000000000 */
.L_x_22:
[----:B------:R-:W-:Y:S05]  /*0740*/  BSYNC.RECONVERGENT B0 ;  /* 0x0000000000007941 */ /* 0x000fea0003800200 */
.L_x_21:
[----:B------:R-:W-:Y:S01]  /*0750*/  I2FP.F32.U32 R3, R3 ;  /* 0x0000000300037245 */ /* 0x000fe20000201000 */
[----:B------:R-:W0:Y:S01]  /*0760*/  LDCU UR6, c[0x0][0x3b0] ;  /* 0x00007600ff0677ac */ /* 0x000e220008000800 */
[----:B------:R-:W-:Y:S01]  /*0770*/  LEA.HI R4, R4, R4, RZ, 0x1 ;  /* 0x0000000404047211 */ /* 0x000fe200078f08ff */
[----:B------:R-:W-:Y:S01]  /*0780*/  BSSY.RECONVERGENT B0, `(.L_x_23) ;  /* 0x000000f000007945 */ /* 0x000fe20003800200 */
[----:B------:R-:W1:Y:S01]  /*0790*/  MUFU.RCP R0, R3 ;  /* 0x0000000300007308 */ /* 0x000e620000001000 */
[----:B------:R-:W-:Y:S02]  /*07a0*/  SHF.R.U32.HI R2, RZ, 0x1, R5 ;  /* 0x00000001ff027819 */ /* 0x000fe40000011605 */
[----:B------:R-:W-:-:S05]  /*07b0*/  SHF.R.S32.HI R5, RZ, 0x1, R4 ;  /* 0x00000001ff057819 */ /* 0x000fca0000011404 */
[----:B------:R-:W2:Y:S01]  /*07c0*/  FCHK P0, R7, R3 ;  /* 0x0000000307007302 */ /* 0x000ea20000000000 */
[----:B0-----:R-:W-:Y:S02]  /*07d0*/  IMAD R2, R2, UR6, R5 ;  /* 0x0000000602027c24 */ /* 0x001fe4000f8e0205 */
[----:B-1----:R-:W-:-:S04]  /*07e0*/  FFMA R11, -R3, R0, 1 ;  /* 0x3f800000030b7423 */ /* 0x002fc80000000100 */
[----:B------:R-:W-:-:S04]  /*07f0*/  FFMA R0, R0, R11, R0 ;  /* 0x0000000b00007223 */ /* 0x000fc80000000000 */
[----:B------:R-:W-:-:S04]  /*0800*/  FFMA R11, R0, R7, RZ ;  /* 0x00000007000b7223 */ /* 0x000fc800000000ff */
[----:B------:R-:W-:-:S04]  /*0810*/  FFMA R4, -R3, R11, R7 ;  /* 0x0000000b03047223 */ /* 0x000fc80000000107 */
[----:B------:R-:W-:Y:S01]  /*0820*/  FFMA R0, R0, R4, R11 ;  /* 0x0000000400007223 */ /* 0x000fe2000000000b */
[----:B--2---:R-:W-:Y:S06]  /*0830*/  @!P0 BRA `(.L_x_24) ;  /* 0x00000000000c8947 */ /* 0x004fec0003800000 */
[----:B------:R-:W-:Y:S01]  /*0840*/  IMAD.MOV.U32 R0, RZ, RZ, R7 ;  /* 0x000000ffff007224 */ /* 0x000fe200078e0007 */
[----:B------:R-:W-:-:S07]  /*0850*/  MOV R6, 0x870 ;  /* 0x0000087000067802 */ /* 0x000fce0000000f00 */
[----:B------:R-:W-:Y:S05]  /*0860*/  CALL.REL.NOINC `($__internal_1_$__cuda_sm3x_div_rn_noftz_f32_slowpath) ;  /* 0x0000000000807944 */ /* 0x000fea0003c00000 */
.L_x_24:
[----:B------:R-:W-:Y:S05]  /*0870*/  BSYNC.RECONVERGENT B0 ;  /* 0x0000000000007941 */ /* 0x000fea0003800200 */
.L_x_23:
[----:B------:R-:W-:Y:S01]  /*0880*/  FADD R0, R0, 0.5 ;  /* 0x3f00000000007421 */ /* 0x000fe20000000000 */
[----:B------:R-:W0:Y:S01]  /*0890*/  LDCU.64 UR6, c[0x0][0x390] ;  /* 0x00007200ff0677ac */ /* 0x000e220008000a00 */
[----:B------:R-:W1:Y:S01]  /*08a0*/  MUFU.RCP R8, R3 ;  /* 0x0000000300087308 */ /* 0x000e620000001000 */
[----:B------:R-:W-:Y:S01]  /*08b0*/  SHF.R.S32.HI R4, RZ, 0x1f, R2 ;  /* 0x0000001fff047819 */ /* 0x000fe20000011402 */
[----:B------:R-:W-:Y:S01]  /*08c0*/  BSSY.RECONVERGENT B0, `(.L_x_25) ;  /* 0x0000011000007945 */ /* 0x000fe20003800200 */
[----:B------:R-:W-:-:S04]  /*08d0*/  FMNMX R0, RZ, R0, !PT ;  /* 0x00000000ff007209 */ /* 0x000fc80007800000 */
[----:B------:R-:W-:-:S06]  /*08e0*/  FMNMX R5, R0, 255, PT ;  /* 0x437f000000057809 */ /* 0x000fcc0003800000 */
[----:B------:R-:W2:Y:S01]  /*08f0*/  F2I.U32.TRUNC.NTZ R5, R5 ;  /* 0x0000000500057305 */ /* 0x000ea2000020f000 */
[----:B0-----:R-:W-:Y:S01]  /*0900*/  IADD3 R6, P0, PT, R2, UR6, RZ ;  /* 0x0000000602067c10 */ /* 0x001fe2000ff1e0ff */
[----:B-1----:R-:W-:-:S03]  /*0910*/  FFMA R11, -R3, R8, 1 ;  /* 0x3f800000030b7423 */ /* 0x002fc60000000108 */
[----:B------:R-:W-:Y:S01]  /*0920*/  IADD3.X R7, PT, PT, R4, UR7, RZ, P0, !PT ;  /* 0x0000000704077c10 */ /* 0x000fe200087fe4ff */
[----:B------:R-:W-:-:S04]  /*0930*/  FFMA R0, R8, R11, R8 ;  /* 0x0000000b08007223 */ /* 0x000fc80000000008 */
[----:B------:R-:W-:Y:S01]  /*0940*/  FFMA R8, R0, R9, RZ ;  /* 0x0000000900087223 */ /* 0x000fe200000000ff */
[----:B--2---:R0:W-:Y:S02]  /*0950*/  STG.E.U8 desc[UR4][R6.64], R5 ;  /* 0x0000000506007986 */ /* 0x0041e4000c101104 */
[----:B------:R-:W1:Y:S01]  /*0960*/  FCHK P0, R9, R3 ;  /* 0x0000000309007302 */ /* 0x000e620000000000 */
[----:B------:R-:W-:-:S04]  /*0970*/  FFMA R11, -R3, R8, R9 ;  /* 0x00000008030b7223 */ /* 0x000fc80000000109 */
[----:B------:R-:W-:Y:S01]  /*0980*/  FFMA R0, R0, R11, R8 ;  /* 0x0000000b00007223 */ /* 0x000fe20000000008 */
[----:B01----:R-:W-:Y:S06]  /*0990*/  @!P0 BRA `(.L_x_26) ;  /* 0x00000000000c8947 */ /* 0x003fec0003800000 */
[----:B------:R-:W-:Y:S02]  /*09a0*/  MOV R0, R9 ;  /* 0x0000000900007202 */ /* 0x000fe40000000f00 */
[----:B------:R-:W-:-:S07]  /*09b0*/  MOV R6, 0x9d0 ;  /* 0x000009d000067802 */ /* 0x000fce0000000f00 */
[----:B------:R-:W-:Y:S05]  /*09c0*/  CALL.REL.NOINC `($__internal_1_$__cuda_sm3x_div_rn_noftz_f32_slowpath) ;  /* 0x0000000000287944 */ /* 0x000fea0003c00000 */
.L_x_26:
[----:B------:R-:W-:Y:S05]  /*09d0*/  BSYNC.RECONVERGENT B0 ;  /* 0x0000000000007941 */ /* 0x000fea0003800200 */
.L_x_25:
[----:B------:R-:W-:Y:S01]  /*09e0*/  FADD R0, R0, 0.5 ;  /* 0x3f00000000007421 */ /* 0x000fe20000000000 */
[----:B------:R-:W0:Y:S04]  /*09f0*/  LDCU.64 UR6, c[0x0][0x398] ;  /* 0x00007300ff0677ac */ /* 0x000e280008000a00 */
[----:B------:R-:W-:-:S04]  /*0a00*/  FMNMX R0, RZ, R0, !PT ;  /* 0x00000000ff007209 */ /* 0x000fc80007800000 */
[----:B------:R-:W-:-:S04]  /*0a10*/  FMNMX R0, R0, 255, PT ;  /* 0x437f000000007809 */ /* 0x000fc80003800000 */
[----:B------:R-:W1:Y:S01]  /*0a20*/  F2I.U32.TRUNC.NTZ R5, R0 ;  /* 0x0000000000057305 */ /* 0x000e62000020f000 */
[----:B0-----:R-:W-:-:S04]  /*0a30*/  IADD3 R2, P0, PT, R2, UR6, RZ ;  /* 0x0000000602027c10 */ /* 0x001fc8000ff1e0ff */
[----:B------:R-:W-:-:S05]  /*0a40*/  IADD3.X R3, PT, PT, R4, UR7, RZ, P0, !PT ;  /* 0x0000000704037c10 */ /* 0x000fca00087fe4ff */
[----:B-1----:R-:W-:Y:S01]  /*0a50*/  STG.E.U8 desc[UR4][R2.64], R5 ;  /* 0x0000000502007986 */ /* 0x002fe2000c101104 */
[----:B------:R-:W-:Y:S05]  /*0a60*/  EXIT ;  /* 0x000000000000794d */ /* 0x000fea0003800000 */
        .weak           $__internal_1_$__cuda_sm3x_div_rn_noftz_f32_slowpath
        .type           $__internal_1_$__cuda_sm3x_div_rn_noftz_f32_slowpath,@function
        .size           $__internal_1_$__cuda_sm3x_div_rn_noftz_f32_slowpath,(.L_x_81 - $__internal_1_$__cuda_sm3x_div_rn_noftz_f32_slowpath)
$__internal_1_$__cuda_sm3x_div_rn_noftz_f32_slowpath:
[--C-:B------:R-:W-:Y:S01]  /*0a70*/  SHF.R.U32.HI R7, RZ, 0x17, R3.reuse ;  /* 0x00000017ff077819 */ /* 0x100fe20000011603 */
[----:B------:R-:W-:Y:S01]  /*0a80*/  BSSY.RECONVERGENT B1, `(.L_x_27) ;  /* 0x0000063000017945 */ /* 0x000fe20003800200 */
[----:B------:R-:W-:Y:S02]  /*0a90*/  SHF.R.U32.HI R5, RZ, 0x17, R0 ;  /* 0x00000017ff057819 */ /* 0x000fe40000011600 */
[----:B------:R-:W-:Y:S02]  /*0aa0*/  LOP3.LUT R14, R7, 0xff, RZ, 0xc0, !PT ;  /* 0x000000ff070e7812 */ /* 0x000fe400078ec0ff */
[----:B------:R-:W-:Y:S01]  /*0ab0*/  LOP3.LUT R12, R5, 0xff, RZ, 0xc0, !PT ;  /* 0x000000ff050c7812 */ /* 0x000fe200078ec0ff */
[----:B------:R-:W-:Y:S02]  /*0ac0*/  IMAD.MOV.U32 R5, RZ, RZ, R3 ;  /* 0x000000ffff057224 */ /* 0x000fe400078e0003 */
[----:B------:R-:W-:Y:S02]  /*0ad0*/  VIADD R10, R14, 0xffffffff ;  /* 0xffffffff0e0a7836 */ /* 0x000fe40000000000 */
[----:B------:R-:W-:-:S03]  /*0ae0*/  VIADD R8, R12, 0xffffffff ;  /* 0xffffffff0c087836 */ /* 0x000fc60000000000 */
[----:B------:R-:W-:-:S04]  /*0af0*/  ISETP.GT.U32.AND P0, PT, R10, 0xfd, PT ;  /* 0x000000fd0a00780c */ /* 0x000fc80003f04070 */
[----:B------:R-:W-:-:S13]  /*0b00*/  ISETP.GT.U32.OR P0, PT, R8, 0xfd, P0 ;  /* 0x000000fd0800780c */ /* 0x000fda0000704470 */
[----:B------:R-:W-:Y:S01]  /*0b10*/  @!P0 MOV R7, RZ ;  /* 0x000000ff00078202 */ /* 0x000fe20000000f00 */
[----:B------:R-:W-:Y:S06]  /*0b20*/  @!P0 BRA `(.L_x_28) ;  /* 0x00000000005c8947 */ /* 0x000fec0003800000 */
[----:B------:R-:W-:Y:S02]  /*0b30*/  FSETP.GTU.FTZ.AND P0, PT, |R0|, +INF , PT ;  /* 0x7f8000000000780b */ /* 0x000fe40003f1c200 */
        /* <DEDUP_REMOVED lines=22> */
.L_x_28:
[----:B------:R-:W-:Y:S01]  /*0ca0*/  LEA R8, R14, 0xc0800000, 0x17 ;  /* 0xc08000000e087811 */ /* 0x000fe200078eb8ff */
[----:B------:R-:W-:Y:S04]  /*0cb0*/  BSSY.RECONVERGENT B2, `(.L_x_33) ;  /* 0x0000036000027945 */ /* 0x000fe80003800200 */
[----:B------:R-:W-:Y:S02]  /*0cc0*/  IMAD.IADD R8, R5, 0x1, -R8 ;  /* 0x0000000105087824 */ /* 0x000fe400078e0a08 */
[----:B------:R-:W-:Y:S02]  /*0cd0*/  VIADD R5, R12, 0xffffff81 ;  /* 0xffffff810c057836 */ /* 0x000fe40000000000 */
[----:B------:R0:W1:Y:S01]  /*0ce0*/  MUFU.RCP R10, R8 ;  /* 0x00000008000a7308 */ /* 0x0000620000001000 */
[----:B------:R-:W-:Y:S01]  /*0cf0*/  FADD.FTZ R11, -R8, -RZ ;  /* 0x800000ff080b7221 */ /* 0x000fe20000010100 */
[C---:B------:R-:W-:Y:S01]  /*0d00*/  IMAD R0, R5.reuse, -0x800000, R0 ;  /* 0xff80000005007824 */ /* 0x040fe200078e0200 */
[----:B0-----:R-:W-:-:S04]  /*0d10*/  IADD3 R8, PT, PT, R5, 0x7f, -R14 ;  /* 0x0000007f05087810 */ /* 0x001fc80007ffe80e */
[----:B------:R-:W-:Y:S01]  /*0d20*/  IADD3 R8, PT, PT, R8, R7, RZ ;  /* 0x0000000708087210 */ /* 0x000fe20007ffe0ff */
[----:B-1----:R-:W-:-:S04]  /*0d30*/  FFMA R13, R10, R11, 1 ;  /* 0x3f8000000a0d7423 */ /* 0x002fc8000000000b */
[----:B------:R-:W-:-:S04]  /*0d40*/  FFMA R15, R10, R13, R10 ;  /* 0x0000000d0a0f7223 */ /* 0x000fc8000000000a */
[----:B------:R-:W-:-:S04]  /*0d50*/  FFMA R10, R0, R15, RZ ;  /* 0x0000000f000a7223 */ /* 0x000fc800000000ff */
[----:B------:R-:W-:-:S04]  /*0d60*/  FFMA R13, R11, R10, R0 ;  /* 0x0000000a0b0d7223 */ /* 0x000fc80000000000 */
[----:B------:R-:W-:-:S04]  /*0d70*/  FFMA R10, R15, R13, R10 ;  /* 0x0000000d0f0a7223 */ /* 0x000fc8000000000a */
[----:B------:R-:W-:-:S04]  /*0d80*/  FFMA R11, R11, R10, R0 ;  /* 0x0000000a0b0b7223 */ /* 0x000fc80000000000 */
[----:B------:R-:W-:-:S05]  /*0d90*/  FFMA R0, R15, R11, R10 ;  /* 0x0000000b0f007223 */ /* 0x000fca000000000a */
[----:B------:R-:W-:-:S04]  /*0da0*/  SHF.R.U32.HI R5, RZ, 0x17, R0 ;  /* 0x00000017ff057819 */ /* 0x000fc80000011600 */
[----:B------:R-:W-:-:S05]  /*0db0*/  LOP3.LUT R5, R5, 0xff, RZ, 0xc0, !PT ;  /* 0x000000ff05057812 */ /* 0x000fca00078ec0ff */
[----:B------:R-:W-:-:S04]  /*0dc0*/  IMAD.IADD R12, R5, 0x1, R8 ;  /* 0x00000001050c7824 */ /* 0x000fc800078e0208 */
        /* <DEDUP_REMOVED lines=11> */
[-CC-:B------:R-:W-:Y:S01]  /*0e80*/  FFMA.RM R8, R15, R11.reuse, R10.reuse ;  /* 0x0000000b0f087223 */ /* 0x180fe2000000400a */
[C---:B------:R-:W-:Y:S02]  /*0e90*/  ISETP.NE.AND P2, PT, R12.reuse, RZ, PT ;  /* 0x000000ff0c00720c */ /* 0x040fe40003f45270 */
[C---:B------:R-:W-:Y:S02]  /*0ea0*/  ISETP.NE.AND P1, PT, R12.reuse, RZ, PT ;  /* 0x000000ff0c00720c */ /* 0x040fe40003f25270 */
[----:B------:R-:W-:Y:S01]  /*0eb0*/  LOP3.LUT R7, R5, 0x7fffff, RZ, 0xc0, !PT ;  /* 0x007fffff05077812 */ /* 0x000fe200078ec0ff */
[----:B------:R-:W-:Y:S01]  /*0ec0*/  FFMA.RP R5, R15, R11, R10 ;  /* 0x0000000b0f057223 */ /* 0x000fe2000000800a */
[----:B------:R-:W-:Y:S01]  /*0ed0*/  IADD3 R10, PT, PT, R12, 0x20, RZ ;  /* 0x000000200c0a7810 */ /* 0x000fe20007ffe0ff */
[----:B------:R-:W-:Y:S01]  /*0ee0*/  IMAD.MOV R11, RZ, RZ, -R12 ;  /* 0x000000ffff0b7224 */ /* 0x000fe200078e0a0c */
[----:B------:R-:W-:-:S02]  /*0ef0*/  LOP3.LUT R7, R7, 0x800000, RZ, 0xfc, !PT ;  /* 0x0080000007077812 */ /* 0x000fc400078efcff */
[----:B------:R-:W-:Y:S02]  /*0f00*/  FSETP.NEU.FTZ.AND P0, PT, R5, R8, PT ;  /* 0x000000080500720b */ /* 0x000fe40003f1d000 */
[----:B------:R-:W-:Y:S02]  /*0f10*/  SHF.L.U32 R10, R7, R10, RZ ;  /* 0x0000000a070a7219 */ /* 0x000fe400000006ff */
[----:B------:R-:W-:Y:S02]  /*0f20*/  SEL R8, R11, RZ, P2 ;  /* 0x000000ff0b087207 */ /* 0x000fe40001000000 */
[----:B------:R-:W-:Y:S02]  /*0f30*/  ISETP.NE.AND P1, PT, R10, RZ, P1 ;  /* 0x000000ff0a00720c */ /* 0x000fe40000f25270 */
[----:B------:R-:W-:Y:S02]  /*0f40*/  SHF.R.U32.HI R8, RZ, R8, R7 ;  /* 0x00000008ff087219 */ /* 0x000fe40000011607 */
[----:B------:R-:W-:-:S02]  /*0f50*/  PLOP3.LUT P0, PT, P0, P1, PT, 0xf8, 0x8f ;  /* 0x00000000008f781c */ /* 0x000fc40000703f70 */
[----:B------:R-:W-:Y:S02]  /*0f60*/  SHF.R.U32.HI R10, RZ, 0x1, R8 ;  /* 0x00000001ff0a7819 */ /* 0x000fe40000011608 */
[----:B------:R-:W-:-:S04]  /*0f70*/  SEL R5, RZ, 0x1, !P0 ;  /* 0x00000001ff057807 */ /* 0x000fc80004000000 */
[----:B------:R-:W-:-:S04]  /*0f80*/  LOP3.LUT R5, R5, 0x1, R10, 0xf8, !PT ;  /* 0x0000000105057812 */ /* 0x000fc800078ef80a */
[----:B------:R-:W-:-:S05]  /*0f90*/  LOP3.LUT R5, R5, R8, RZ, 0xc0, !PT ;  /* 0x0000000805057212 */ /* 0x000fca00078ec0ff */
[----:B------:R-:W-:-:S05]  /*0fa0*/  IMAD.IADD R5, R10, 0x1, R5 ;  /* 0x000000010a057824 */ /* 0x000fca00078e0205 */
[----:B------:R-:W-:Y:S01]  /*0fb0*/  LOP3.LUT R0, R5, R0, RZ, 0xfc, !PT ;  /* 0x0000000005007212 */ /* 0x000fe200078efcff */
[----:B------:R-:W-:Y:S06]  /*0fc0*/  BRA `(.L_x_36) ;  /* 0x0000000000107947 */ /* 0x000fec0003800000 */
.L_x_35:
[----:B------:R-:W-:-:S04]  /*0fd0*/  LOP3.LUT R0, R0, 0x80000000, RZ, 0xc0, !PT ;  /* 0x8000000000007812 */ /* 0x000fc800078ec0ff */
[----:B------:R-:W-:Y:S01]  /*0fe0*/  LOP3.LUT R0, R0, 0x7f800000, RZ, 0xfc, !PT ;  /* 0x7f80000000007812 */ /* 0x000fe200078efcff */
[----:B------:R-:W-:Y:S06]  /*0ff0*/  BRA `(.L_x_36) ;  /* 0x0000000000047947 */ /* 0x000fec0003800000 */
.L_x_34:
[----:B------:R-:W-:-:S07]  /*1000*/  LEA R0, R8, R0, 0x17 ;  /* 0x0000000008007211 */ /* 0x000fce00078eb8ff */
.L_x_36:
[----:B------:R-:W-:Y:S05]  /*1010*/  BSYNC.RECONVERGENT B2 ;  /* 0x0000000000027941 */ /* 0x000fea0003800200 */
.L_x_33:
[----:B------:R-:W-:Y:S05]  /*1020*/  BRA `(.L_x_37) ;  /* 0x0000000000207947 */ /* 0x000fea0003800000 */
.L_x_32:
[----:B------:R-:W-:-:S04]  /*1030*/  LOP3.LUT R0, R5, 0x80000000, R0, 0x48, !PT ;  /* 0x8000000005007812 */ /* 0x000fc800078e4800 */
[----:B------:R-:W-:Y:S01]  /*1040*/  LOP3.LUT R0, R0, 0x7f800000, RZ, 0xfc, !PT ;  /* 0x7f80000000007812 */ /* 0x000fe200078efcff */
[----:B------:R-:W-:Y:S06]  /*1050*/  BRA `(.L_x_37) ;  /* 0x0000000000147947 */ /* 0x000fec0003800000 */
.L_x_31:
[----:B------:R-:W-:Y:S01]  /*1060*/  LOP3.LUT R0, R5, 0x80000000, R0, 0x48, !PT ;  /* 0x8000000005007812 */ /* 0x000fe200078e4800 */
[----:B------:R-:W-:Y:S06]  /*1070*/  BRA `(.L_x_37) ;  /* 0x00000000000c7947 */ /* 0x000fec0003800000 */
.L_x_30:
[----:B------:R-:W0:Y:S01]  /*1080*/  MUFU.RSQ R0, -QNAN ;  /* 0xffc0000000007908 */ /* 0x000e220000001400 */
[----:B------:R-:W-:Y:S05]  /*1090*/  BRA `(.L_x_37) ;  /* 0x0000000000047947 */ /* 0x000fea0003800000 */
.L_x_29:
[----:B------:R-:W-:-:S07]  /*10a0*/  FADD.FTZ R0, R0, R3 ;  /* 0x0000000300007221 */ /* 0x000fce0000010000 */
.L_x_37:
[----:B------:R-:W-:Y:S05]  /*10b0*/  BSYNC.RECONVERGENT B1 ;  /* 0x0000000000017941 */ /* 0x000fea0003800200 */
.L_x_27:
[----:B------:R-:W-:-:S04]  /*10c0*/  IMAD.MOV.U32 R7, RZ, RZ, 0x0 ;  /* 0x00000000ff077424 */ /* 0x000fc800078e00ff */
[----:B0-----:R-:W-:Y:S05]  /*10d0*/  RET.REL.NODEC R6 `(_Z22rgb24_to_yuv420_kernelPKhPhS1_S1_iiiii) ;  /* 0xffffffec06c87950 */ /* 0x001fea0003c3ffff */
.L_x_38:
        /* <DEDUP_REMOVED lines=10> */
.L_x_81:


//--------------------- .text._Z25yuv420_to_rgb24_unroll2x2PKhS0_S0_Phiiiii --------------------------
	.section	.text._Z25yuv420_to_rgb24_unroll2x2PKhS0_S0_Phiiiii,"ax",@progbits
	.align	128
.text._Z25yuv420_to_rgb24_unroll2x2PKhS0_S0_Phiiiii:
        .type           _Z25yuv420_to_rgb24_unroll2x2PKhS0_S0_Phiiiii,@function
        .size           _Z25yuv420_to_rgb24_unroll2x2PKhS0_S0_Phiiiii,(.L_x_83 - _Z25yuv420_to_rgb24_unroll2x2PKhS0_S0_Phiiiii)
        .other          _Z25yuv420_to_rgb24_unroll2x2PKhS0_S0_Phiiiii,@"STO_CUDA_ENTRY STV_DEFAULT"
_Z25yuv420_to_rgb24_unroll2x2PKhS0_S0_Phiiiii:
[----:B------:R-:W-:Y:S01]  /*0000*/  LDC R1, c[0x0][0x37c] ;  /* 0x0000df00ff017b82 */ /* 0x000fe20000000800 */
[----:B------:R-:W0:Y:S07]  /*0010*/  S2R R3, SR_TID.Y ;  /* 0x0000000000037919 */ /* 0x000e2e0000002200 */
[----:B------:R-:W1:Y:S01]  /*0020*/  LDC.64 R6, c[0x0][0x3a0] ;  /* 0x0000e800ff067b82 */ /* 0x000e620000000a00 */
[----:B------:R-:W2:Y:S07]  /*0030*/  S2R R5, SR_TID.X ;  /* 0x0000000000057919 */ /* 0x000eae0000002100 */
[----:B------:R-:W2:Y:S08]  /*0040*/  LDC R4, c[0x0][0x360] ;  /* 0x0000d800ff047b82 */ /* 0x000eb00000000800 */
[----:B------:R-:W0:Y:S08]  /*0050*/  S2UR UR5, SR_CTAID.Y ;  /* 0x00000000000579c3 */ /* 0x000e300000002600 */
[----:B------:R-:W0:Y:S01]  /*0060*/  LDC R2, c[0x0][0x364] ;  /* 0x0000d900ff027b82 */ /* 0x000e220000000800 */
[----:B-1----:R-:W-:-:S04]  /*0070*/  LEA.HI R0, R7, R7, RZ, 0x1 ;  /* 0x0000000707007211 */ /* 0x002fc800078f08ff */
[----:B------:R-:W-:-:S03]  /*0080*/  SHF.R.S32.HI R7, RZ, 0x1, R0 ;  /* 0x00000001ff077819 */ /* 0x000fc60000011400 */
[----:B------:R-:W2:Y:S01]  /*0090*/  S2UR UR4, SR_CTAID.X ;  /* 0x00000000000479c3 */ /* 0x000ea20000002500 */
[----:B0-----:R-:W-:Y:S01]  /*00a0*/  IMAD R2, R2, UR5, R3 ;  /* 0x0000000502027c24 */ /* 0x001fe2000f8e0203 */
[----:B------:R-:W-:-:S04]  /*00b0*/  LEA.HI R3, R6, R6, RZ, 0x1 ;  /* 0x0000000606037211 */ /* 0x000fc800078f08ff */
[----:B------:R-:W-:Y:S02]  /*00c0*/  SHF.R.S32.HI R3, RZ, 0x1, R3 ;  /* 0x00000001ff037819 */ /* 0x000fe40000011403 */
[----:B------:R-:W-:Y:S01]  /*00d0*/  ISETP.GE.AND P0, PT, R2, R7, PT ;  /* 0x000000070200720c */ /* 0x000fe20003f06270 */
[----:B--2---:R-:W-:-:S05]  /*00e0*/  IMAD R0, R4, UR4, R5 ;  /* 0x0000000404007c24 */ /* 0x004fca000f8e0205 */
[----:B------:R-:W-:-:S13]  /*00f0*/  ISETP.GE.OR P0, PT, R0, R3, P0 ;  /* 0x000000030000720c */ /* 0x000fda0000706670 */
[----:B------:R-:W-:Y:S05]  /*0100*/  @P0 EXIT ;  /* 0x000000000000094d */ /* 0x000fea0003800000 */
[----:B------:R-:W0:Y:S01]  /*0110*/  LDC.64 R4, c[0x0][0x3a8] ;  /* 0x0000ea00ff047b82 */ /* 0x000e220000000a00 */
[----:B------:R-:W1:Y:S01]  /*0120*/  LDCU.128 UR8, c[0x0][0x390] ;  /* 0x00007200ff0877ac */ /* 0x000e620008000c00 */
[----:B------:R-:W-:Y:S02]  /*0130*/  IADD3 R3, PT, PT, R3, -0x1, RZ ;  /* 0xffffffff03037810 */ /* 0x000fe40007ffe0ff */
[----:B------:R-:W-:Y:S01]  /*0140*/  IADD3 R7, PT, PT, R7, -0x1, RZ ;  /* 0xffffffff07077810 */ /* 0x000fe20007ffe0ff */
[----:B------:R-:W2:Y:S01]  /*0150*/  LDCU.64 UR4, c[0x0][0x358] ;  /* 0x00006b00ff0477ac */ /* 0x000ea20008000a00 */
[----:B------:R-:W-:Y:S02]  /*0160*/  VIADDMNMX R8, R0, 0x1, R3, PT ;  /* 0x0000000100087846 */ /* 0x000fe40003800103 */
[C---:B------:R-:W-:Y:S01]  /*0170*/  VIADDMNMX.U32 R7, R2.reuse, 0x1, R7, PT ;  /* 0x0000000102077846 */ /* 0x040fe20003800007 */
[----:B------:R-:W3:Y:S01]  /*0180*/  LDCU.128 UR12, c[0x0][0x380] ;  /* 0x00007000ff0c77ac */ /* 0x000ee20008000c00 */
[C---:B------:R-:W-:Y:S01]  /*0190*/  SHF.L.U32 R3, R2.reuse, 0x1, RZ ;  /* 0x0000000102037819 */ /* 0x040fe200000006ff */
[----:B0-----:R-:W-:-:S02]  /*01a0*/  IMAD R18, R2, R5, R8 ;  /* 0x0000000502127224 */ /* 0x001fc400078e0208 */
[-CC-:B------:R-:W-:Y:S01]  /*01b0*/  IMAD R20, R2, R5.reuse, R0.reuse ;  /* 0x0000000502147224 */ /* 0x180fe200078e0200 */
[----:B------:R-:W-:Y:S01]  /*01c0*/  SHF.L.U32 R2, R0, 0x1, RZ ;  /* 0x0000000100027819 */ /* 0x000fe200000006ff */
[----:B------:R-:W-:Y:S01]  /*01d0*/  IMAD R12, R7, R5, R0 ;  /* 0x00000005070c7224 */ /* 0x000fe200078e0200 */
[----:B------:R-:W-:Y:S02]  /*01e0*/  SHF.R.S32.HI R9, RZ, 0x1f, R18 ;  /* 0x0000001fff097819 */ /* 0x000fe40000011412 */
[----:B-1----:R-:W-:Y:S01]  /*01f0*/  IADD3 R10, P1, PT, R18, UR8, RZ ;  /* 0x00000008120a7c10 */ /* 0x002fe2000ff3e0ff */
[----:B------:R-:W-:Y:S01]  /*0200*/  IMAD R21, R3, R4, R2 ;  /* 0x0000000403157224 */ /* 0x000fe200078e0202 */
[----:B------:R-:W-:Y:S02]  /*0210*/  SHF.R.S32.HI R19, RZ, 0x1f, R20 ;  /* 0x0000001fff137819 */ /* 0x000fe40000011414 */
[----:B------:R-:W-:Y:S02]  /*0220*/  IADD3 R22, P0, PT, R20, UR8, RZ ;  /* 0x0000000814167c10 */ /* 0x000fe4000ff1e0ff */
[----:B------:R-:W-:-:S02]  /*0230*/  IADD3.X R11, PT, PT, R9, UR9, RZ, P1, !PT ;  /* 0x00000009090b7c10 */ /* 0x000fc40008ffe4ff */
[----:B------:R-:W-:Y:S02]  /*0240*/  IADD3.X R23, PT, PT, R19, UR9, RZ, P0, !PT ;  /* 0x0000000913177c10 */ /* 0x000fe400087fe4ff */
[----:B------:R-:W-:Y:S01]  /*0250*/  SHF.R.S32.HI R13, RZ, 0x1f, R12 ;  /* 0x0000001fff0d7819 */ /* 0x000fe2000001140c */
[----:B--2---:R-:W2:Y:S01]  /*0260*/  LDG.E.U8.CONSTANT R14, desc[UR4][R10.64] ;  /* 0x000000040a0e7981 */ /* 0x004ea2000c1e9100 */
[----:B------:R-:W-:-:S03]  /*0270*/  IADD3 R16, P0, PT, R12, UR8, RZ ;  /* 0x000000080c107c10 */ /* 0x000fc6000ff1e0ff */
[----:B------:R0:W4:Y:S01]  /*0280*/  LDG.E.U8.CONSTANT R2, desc[UR4][R22.64] ;  /* 0x0000000416027981 */ /* 0x000122000c1e9100 */
[----:B------:R-:W-:Y:S02]  /*0290*/  IADD3.X R17, PT, PT, R13, UR9, RZ, P0, !PT ;  /* 0x000000090d117c10 */ /* 0x000fe400087fe4ff */
[----:B---3--:R-:W-:Y:S01]  /*02a0*/  IADD3 R6, P0, PT, R21, UR12, RZ ;  /* 0x0000000c15067c10 */ /* 0x008fe2000ff1e0ff */
[----:B------:R-:W-:Y:S01]  /*02b0*/  IMAD R5, R7, R5, R8 ;  /* 0x0000000507057224 */ /* 0x000fe200078e0208 */
[----:B------:R-:W-:Y:S01]  /*02c0*/  IADD3 R20, P3, PT, R20, UR14, RZ ;  /* 0x0000000e14147c10 */ /* 0x000fe2000ff7e0ff */
[----:B------:R1:W3:Y:S01]  /*02d0*/  LDG.E.U8.CONSTANT R15, desc[UR4][R16.64] ;  /* 0x00000004100f7981 */ /* 0x0002e2000c1e9100 */
[----:B------:R-:W-:Y:S02]  /*02e0*/  IADD3 R18, P2, PT, R18, UR14, RZ ;  /* 0x0000000e12127c10 */ /* 0x000fe4000ff5e0ff */
[----:B------:R-:W-:Y:S02]  /*02f0*/  LEA.HI.X.SX32 R7, R21, UR13, 0x1, P0 ;  /* 0x0000000d15077c11 */ /* 0x000fe400080f0eff */
[----:B------:R-:W-:-:S02]  /*0300*/  IADD3.X R21, PT, PT, R19, UR15, RZ, P3, !PT ;  /* 0x0000000f13157c10 */ /* 0x000fc40009ffe4ff */
[----:B------:R-:W-:Y:S02]  /*0310*/  IADD3.X R19, PT, PT, R9, UR15, RZ, P2, !PT ;  /* 0x0000000f09137c10 */ /* 0x000fe400097fe4ff */
[----:B0-----:R-:W-:Y:S01]  /*0320*/  SHF.R.S32.HI R22, RZ, 0x1f, R5 ;  /* 0x0000001fff167819 */ /* 0x001fe20000011405 */
[----:B------:R-:W5:Y:S01]  /*0330*/  LDG.E.U8.CONSTANT R20, desc[UR4][R20.64] ;  /* 0x0000000414147981 */ /* 0x000f62000c1e9100 */
[C---:B------:R-:W-:Y:S02]  /*0340*/  IADD3 R10, P3, PT, R5.reuse, UR8, RZ ;  /* 0x00000008050a7c10 */ /* 0x040fe4000ff7e0ff */
[----:B------:R-:W-:Y:S01]  /*0350*/  IADD3 R12, P1, PT, R12, UR14, RZ ;  /* 0x0000000e0c0c7c10 */ /* 0x000fe2000ff3e0ff */
[----:B------:R-:W5:Y:S01]  /*0360*/  LDG.E.U8.CONSTANT R18, desc[UR4][R18.64] ;  /* 0x0000000412127981 */ /* 0x000f62000c1e9100 */
[----:B------:R-:W-:Y:S02]  /*0370*/  IADD3 R8, P0, PT, R5, UR14, RZ ;  /* 0x0000000e05087c10 */ /* 0x000fe4000ff1e0ff */
[----:B------:R-:W-:Y:S01]  /*0380*/  IADD3.X R11, PT, PT, R22, UR9, RZ, P3, !PT ;  /* 0x00000009160b7c10 */ /* 0x000fe20009ffe4ff */
[----:B------:R-:W5:Y:S01]  /*0390*/  LDG.E.U8.CONSTANT R5, desc[UR4][R6.64+0x1] ;  /* 0x0000010406057981 */ /* 0x000f62000c1e9100 */
[----:B------:R-:W-:-:S02]  /*03a0*/  IADD3.X R13, PT, PT, R13, UR15, RZ, P1, !PT ;  /* 0x0000000f0d0d7c10 */ /* 0x000fc40008ffe4ff */
[----:B------:R-:W-:Y:S01]  /*03b0*/  IADD3.X R9, PT, PT, R22, UR15, RZ, P0, !PT ;  /* 0x0000000f16097c10 */ /* 0x000fe200087fe4ff */
[----:B------:R-:W5:Y:S01]  /*03c0*/  LDG.E.U8.CONSTANT R10, desc[UR4][R10.64] ;  /* 0x000000040a0a7981 */ /* 0x000f62000c1e9100 */
[----:B------:R-:W0:Y:S03]  /*03d0*/  LDCU.128 UR12, c[0x3][URZ] ;  /* 0x00c00000ff0c77ac */ /* 0x000e260008000c00 */
[----:B------:R0:W5:Y:S04]  /*03e0*/  LDG.E.U8.CONSTANT R22, desc[UR4][R6.64] ;  /* 0x0000000406167981 */ /* 0x000168000c1e9100 */
[----:B------:R-:W5:Y:S04]  /*03f0*/  LDG.E.U8.CONSTANT R12, desc[UR4][R12.64] ;  /* 0x000000040c0c7981 */ /* 0x000f68000c1e9100 */
[----:B------:R0:W5:Y:S01]  /*0400*/  LDG.E.U8.CONSTANT R8, desc[UR4][R8.64] ;  /* 0x0000000408087981 */ /* 0x000162000c1e9100 */
[----:B-1----:R-:W-:-:S04]  /*0410*/  IADD3 R16, P0, PT, R6, R4, RZ ;  /* 0x0000000406107210 */ /* 0x002fc80007f1e0ff */
[----:B------:R-:W-:-:S05]  /*0420*/  LEA.HI.X.SX32 R17, R4, R7, 0x1, P0 ;  /* 0x0000000704117211 */ /* 0x000fca00000f0eff */
[----:B------:R-:W5:Y:S04]  /*0430*/  LDG.E.U8.CONSTANT R23, desc[UR4][R16.64] ;  /* 0x0000000410177981 */ /* 0x000f68000c1e9100 */
[----:B------:R1:W5:Y:S01]  /*0440*/  LDG.E.U8.CONSTANT R4, desc[UR4][R16.64+0x1] ;  /* 0x0000010410047981 */ /* 0x000362000c1e9100 */
[----:B--2---:R-:W-:Y:S02]  /*0450*/  I2FP.F32.U32 R14, R14 ;  /* 0x0000000e000e7245 */ /* 0x004fe40000201000 */
[----:B----4-:R-:W-:-:S03]  /*0460*/  I2FP.F32.U32 R2, R2 ;  /* 0x0000000200027245 */ /* 0x010fc60000201000 */
[----:B------:R-:W-:Y:S01]  /*0470*/  FADD R14, R14, -128 ;  /* 0xc30000000e0e7421 */ /* 0x000fe20000000000 */
[----:B---3--:R-:W-:Y:S01]  /*0480*/  I2FP.F32.U32 R15, R15 ;  /* 0x0000000f000f7245 */ /* 0x008fe20000201000 */
[----:B------:R-:W-:Y:S02]  /*0490*/  FADD R2, R2, -128 ;  /* 0xc300000002027421 */ /* 0x000fe40000000000 */
[C---:B0-----:R-:W-:Y:S01]  /*04a0*/  FMUL R7, R14.reuse, UR13 ;  /* 0x0000000d0e077c20 */ /* 0x041fe20008400000 */
[C---:B------:R-:W-:Y:S01]  /*04b0*/  FMUL R9, R14.reuse, UR12 ;  /* 0x0000000c0e097c20 */ /* 0x040fe20008400000 */
[C---:B------:R-:W-:Y:S01]  /*04c0*/  FMUL R11, R14.reuse, UR15 ;  /* 0x0000000f0e0b7c20 */ /* 0x040fe20008400000 */
[----:B------:R-:W-:Y:S01]  /*04d0*/  FMUL R13, R14, UR14 ;  /* 0x0000000e0e0d7c20 */ /* 0x000fe20008400000 */
[----:B------:R-:W-:Y:S01]  /*04e0*/  FADD R6, R15, -128 ;  /* 0xc30000000f067421 */ /* 0x000fe20000000000 */
[C---:B------:R-:W-:Y:S01]  /*04f0*/  FFMA R7, R2.reuse, UR12, R7 ;  /* 0x0000000c02077c23 */ /* 0x040fe20008000007 */
[C---:B------:R-:W-:Y:S01]  /*0500*/  FFMA R9, R2.reuse, UR13, R9 ;  /* 0x0000000d02097c23 */ /* 0x040fe20008000009 */
[C---:B------:R-:W-:Y:S01]  /*0510*/  FFMA R15, R2.reuse, UR14, R11 ;  /* 0x0000000e020f7c23 */ /* 0x040fe2000800000b */
[----:B-1----:R-:W-:Y:S01]  /*0520*/  FFMA R17, R2, UR15, R13 ;  /* 0x0000000f02117c23 */ /* 0x002fe2000800000d */
[C---:B------:R-:W-:Y:S01]  /*0530*/  FFMA R11, R6.reuse, UR14, R7 ;  /* 0x0000000e060b7c23 */ /* 0x040fe20008000007 */
[C---:B------:R-:W-:Y:S01]  /*0540*/  FFMA R13, R6.reuse, UR15, R9 ;  /* 0x0000000f060d7c23 */ /* 0x040fe20008000009 */
[C---:B------:R-:W-:Y:S01]  /*0550*/  FFMA R15, R6.reuse, UR12, R15 ;  /* 0x0000000c060f7c23 */ /* 0x040fe2000800000f */
[----:B------:R-:W-:Y:S01]  /*0560*/  FFMA R2, R6, UR13, R17 ;  /* 0x0000000d06027c23 */ /* 0x000fe20008000011 */
[----:B-----5:R-:W-:-:S02]  /*0570*/  I2FP.F32.U32 R6, R18 ;  /* 0x0000001200067245 */ /* 0x020fc40000201000 */
[----:B------:R-:W-:-:S03]  /*0580*/  I2FP.F32.U32 R20, R20 ;  /* 0x0000001400147245 */ /* 0x000fc60000201000 */
[----:B------:R-:W-:Y:S01]  /*0590*/  FADD R6, R6, -128 ;  /* 0xc300000006067421 */ /* 0x000fe20000000000 */
[----:B------:R-:W-:Y:S02]  /*05a0*/  I2FP.F32.U32 R10, R10 ;  /* 0x0000000a000a7245 */ /* 0x000fe40000201000 */
[----:B------:R-:W-:Y:S02]  /*05b0*/  I2FP.F32.U32 R22, R22 ;  /* 0x0000001600167245 */ /* 0x000fe40000201000 */
[----:B------:R-:W-:Y:S01]  /*05c0*/  I2FP.F32.U32 R16, R5 ;  /* 0x0000000500107245 */ /* 0x000fe20000201000 */
[----:B------:R-:W-:Y:S01]  /*05d0*/  FADD R5, R20, -128 ;  /* 0xc300000014057421 */ /* 0x000fe20000000000 */
[----:B------:R-:W-:Y:S01]  /*05e0*/  I2FP.F32.U32 R7, R12 ;  /* 0x0000000c00077245 */ /* 0x000fe20000201000 */
[----:B------:R-:W-:Y:S01]  /*05f0*/  FMUL R12, R6, UR13 ;  /* 0x0000000d060c7c20 */ /* 0x000fe20008400000 */
[----:B------:R-:W-:Y:S01]  /*0600*/  FADD R9, R22, -16 ;  /* 0xc180000016097421 */ /* 0x000fe20000000000 */
[----:B------:R-:W-:Y:S01]  /*0610*/  FADD R20, R10, -128 ;  /* 0xc30000000a147421 */ /* 0x000fe20000000000 */
[----:B------:R-:W-:Y:S01]  /*0620*/  I2FP.F32.U32 R8, R8 ;  /* 0x0000000800087245 */ /* 0x000fe20000201000 */
[----:B------:R-:W-:Y:S01]  /*0630*/  FADD R7, R7, -128 ;  /* 0xc300000007077421 */ /* 0x000fe20000000000 */
[----:B------:R-:W-:Y:S01]  /*0640*/  FFMA R12, R5, UR12, R12 ;  /* 0x0000000c050c7c23 */ /* 0x000fe2000800000c */
[----:B------:R-:W-:Y:S01]  /*0650*/  FMUL R9, R9, 1.1640000343322753906 ;  /* 0x3f94fdf409097820 */ /* 0x000fe20000400000 */
[----:B------:R-:W-:-:S02]  /*0660*/  FFMA R14, R20, UR15, R11 ;  /* 0x0000000f140e7c23 */ /* 0x000fc4000800000b */
[----:B------:R-:W-:Y:S01]  /*0670*/  FFMA R11, R7, UR14, R12 ;  /* 0x0000000e070b7c23 */ /* 0x000fe2000800000c */
[----:B------:R-:W-:Y:S01]  /*0680*/  FADD R8, R8, -128 ;  /* 0xc300000008087421 */ /* 0x000fe20000000000 */
[----:B------:R-:W-:Y:S01]  /*0690*/  FFMA R12, R14, 1.7929999828338623047, R9 ;  /* 0x3fe581060e0c7823 */ /* 0x000fe20000000009 */
[----:B------:R-:W-:Y:S02]  /*06a0*/  FMUL R10, R6, UR12 ;  /* 0x0000000c060a7c20 */ /* 0x000fe40008400000 */
[----:B------:R-:W-:Y:S01]  /*06b0*/  FFMA R22, R8, UR15, R11 ;  /* 0x0000000f08167c23 */ /* 0x000fe2000800000b */
[----:B------:R-:W-:Y:S01]  /*06c0*/  FADD R17, R12, 0.5 ;  /* 0x3f0000000c117421 */ /* 0x000fe20000000000 */
[----:B------:R-:W-:Y:S01]  /*06d0*/  FADD R16, R16, -16 ;  /* 0xc180000010107421 */ /* 0x000fe20000000000 */
[----:B------:R-:W-:Y:S01]  /*06e0*/  FFMA R10, R5, UR13, R10 ;  /* 0x0000000d050a7c23 */ /* 0x000fe2000800000a */
[----:B------:R-:W-:Y:S02]  /*06f0*/  FFMA R12, R22, 2.1119999885559082031, R9 ;  /* 0x40072b02160c7823 */ /* 0x000fe40000000009 */
[----:B------:R-:W-:Y:S01]  /*0700*/  FMNMX R17, RZ, R17, !PT ;  /* 0x00000011ff117209 */ /* 0x000fe20007800000 */
[----:B------:R-:W-:Y:S01]  /*0710*/  FMUL R16, R16, 1.1640000343322753906 ;  /* 0x3f94fdf410107820 */ /* 0x000fe20000400000 */
[----:B------:R-:W-:Y:S01]  /*0720*/  FFMA R13, R20, UR14, R13 ;  /* 0x0000000e140d7c23 */ /* 0x000fe2000800000d */
[----:B------:R-:W-:Y:S01]  /*0730*/  FADD R18, R12, 0.5 ;  /* 0x3f0000000c127421 */ /* 0x000fe20000000000 */
[----:B------:R-:W-:Y:S01]  /*0740*/  FMNMX R19, R17, 255, PT ;  /* 0x437f000011137809 */ /* 0x000fe20003800000 */
[----:B------:R-:W-:Y:S01]  /*0750*/  FFMA R17, R7, UR15, R10 ;  /* 0x0000000f07117c23 */ /* 0x000fe2000800000a */
[----:B------:R-:W-:Y:S01]  /*0760*/  FMUL R12, R6, UR15 ;  /* 0x0000000f060c7c20 */ /* 0x000fe20008400000 */
[----:B------:R-:W-:Y:S01]  /*0770*/  FFMA R9, R22, -0.2129999995231628418, R9 ;  /* 0xbe5a1cac16097823 */ /* 0x000fe20000000009 */
[----:B------:R-:W-:Y:S01]  /*0780*/  I2FP.F32.U32 R23, R23 ;  /* 0x0000001700177245 */ /* 0x000fe20000201000 */
[----:B------:R-:W-:Y:S01]  /*0790*/  FFMA R21, R13, 1.7929999828338623047, R16 ;  /* 0x3fe581060d157823 */ /* 0x000fe20000000010 */
[----:B------:R-:W-:Y:S01]  /*07a0*/  FMUL R26, R6, UR14 ;  /* 0x0000000e061a7c20 */ /* 0x000fe20008400000 */
[----:B------:R-:W-:Y:S01]  /*07b0*/  FMNMX R18, RZ, R18, !PT ;  /* 0x00000012ff127209 */ /* 0x000fe20007800000 */
[----:B------:R-:W-:Y:S01]  /*07c0*/  FFMA R17, R8, UR14, R17 ;  /* 0x0000000e08117c23 */ /* 0x000fe20008000011 */
[----:B------:R-:W-:Y:S01]  /*07d0*/  FFMA R24, R5, UR14, R12 ;  /* 0x0000000e05187c23 */ /* 0x000fe2000800000c */
[----:B------:R-:W-:Y:S01]  /*07e0*/  FFMA R9, R14, -0.53299999237060546875, R9 ;  /* 0xbf0872b00e097823 */ /* 0x000fe20000000009 */
[----:B------:R-:W-:Y:S01]  /*07f0*/  FADD R11, R23, -16 ;  /* 0xc1800000170b7421 */ /* 0x000fe20000000000 */
[----:B------:R-:W-:Y:S01]  /*0800*/  FADD R25, R21, 0.5 ;  /* 0x3f00000015197421 */ /* 0x000fe20000000000 */
[----:B------:R-:W-:Y:S01]  /*0810*/  FFMA R22, R5, UR15, R26 ;  /* 0x0000000f05167c23 */ /* 0x000fe2000800001a */
[----:B------:R0:W1:Y:S01]  /*0820*/  F2I.U32.TRUNC.NTZ R10, R19 ;  /* 0x00000013000a7305 */ /* 0x000062000020f000 */
[----:B------:R-:W-:Y:S01]  /*0830*/  FMNMX R21, R18, 255, PT ;  /* 0x437f000012157809 */ /* 0x000fe20003800000 */
[C-C-:B------:R-:W-:Y:S01]  /*0840*/  FFMA R23, R17.reuse, 2.1119999885559082031, R16.reuse ;  /* 0x40072b0211177823 */ /* 0x140fe20000000010 */
[----:B------:R-:W-:Y:S01]  /*0850*/  FFMA R26, R17, -0.2129999995231628418, R16 ;  /* 0xbe5a1cac111a7823 */ /* 0x000fe20000000010 */
[----:B------:R-:W-:Y:S01]  /*0860*/  FFMA R18, R20, UR13, R15 ;  /* 0x0000000d14127c23 */ /* 0x000fe2000800000f */
[----:B------:R-:W-:Y:S01]  /*0870*/  FADD R16, R9, 0.5 ;  /* 0x3f00000009107421 */ /* 0x000fe20000000000 */
[----:B------:R-:W-:Y:S01]  /*0880*/  I2FP.F32.U32 R15, R4 ;  /* 0x00000004000f7245 */ /* 0x000fe20000201000 */
[----:B------:R-:W2:Y:S01]  /*0890*/  LDC R14, c[0x0][0x3b0] ;  /* 0x0000ec00ff0e7b82 */ /* 0x000ea20000000800 */
[----:B0-----:R-:W-:Y:S01]  /*08a0*/  FFMA R19, R7, UR12, R24 ;  /* 0x0000000c07137c23 */ /* 0x001fe20008000018 */
[----:B------:R-:W-:Y:S01]  /*08b0*/  FMNMX R25, RZ, R25, !PT ;  /* 0x00000019ff197209 */ /* 0x000fe20007800000 */
[----:B------:R-:W-:Y:S01]  /*08c0*/  FMUL R11, R11, 1.1640000343322753906 ;  /* 0x3f94fdf40b0b7820 */ /* 0x000fe20000400000 */
[----:B------:R-:W-:Y:S01]  /*08d0*/  FMNMX R16, RZ, R16, !PT ;  /* 0x00000010ff107209 */ /* 0x000fe20007800000 */
[----:B------:R-:W-:Y:S01]  /*08e0*/  FFMA R24, R8, UR13, R19 ;  /* 0x0000000d08187c23 */ /* 0x000fe20008000013 */
[----:B------:R-:W-:Y:S01]  /*08f0*/  FADD R15, R15, -16 ;  /* 0xc18000000f0f7421 */ /* 0x000fe20000000000 */
[----:B------:R-:W-:Y:S01]  /*0900*/  FFMA R9, R7, UR13, R22 ;  /* 0x0000000d07097c23 */ /* 0x000fe20008000016 */
[----:B------:R-:W-:Y:S01]  /*0910*/  FMNMX R4, R25, 255, PT ;  /* 0x437f000019047809 */ /* 0x000fe20003800000 */
[----:B------:R-:W-:Y:S01]  /*0920*/  FFMA R26, R13, -0.53299999237060546875, R26 ;  /* 0xbf0872b00d1a7823 */ /* 0x000fe2000000001a */
[--C-:B------:R-:W-:Y:S01]  /*0930*/  FFMA R25, R18, 1.7929999828338623047, R11.reuse ;  /* 0x3fe5810612197823 */ /* 0x100fe2000000000b */
[C-C-:B------:R-:W-:Y:S01]  /*0940*/  FFMA R19, R24.reuse, 2.1119999885559082031, R11.reuse ;  /* 0x40072b0218137823 */ /* 0x140fe2000000000b */
[----:B------:R-:W-:Y:S01]  /*0950*/  FFMA R13, R24, -0.2129999995231628418, R11 ;  /* 0xbe5a1cac180d7823 */ /* 0x000fe2000000000b */
[----:B------:R-:W-:Y:S01]  /*0960*/  FMNMX R11, R16, 255, PT ;  /* 0x437f0000100b7809 */ /* 0x000fe20003800000 */
[----:B------:R-:W-:Y:S01]  /*0970*/  FMUL R15, R15, 1.1640000343322753906 ;  /* 0x3f94fdf40f0f7820 */ /* 0x000fe20000400000 */
[----:B------:R-:W-:Y:S01]  /*0980*/  FFMA R16, R8, UR12, R9 ;  /* 0x0000000c08107c23 */ /* 0x000fe20008000009 */
[----:B------:R-:W-:Y:S01]  /*0990*/  FFMA R20, R20, UR12, R2 ;  /* 0x0000000c14147c23 */ /* 0x000fe20008000002 */
[----:B------:R0:W3:Y:S02]  /*09a0*/  F2I.U32.TRUNC.NTZ R12, R21 ;  /* 0x00000015000c7305 */ /* 0x0000e4000020f000 */
[----:B------:R-:W-:Y:S01]  /*09b0*/  FFMA R17, R16, -0.2129999995231628418, R15 ;  /* 0xbe5a1cac10117823 */ /* 0x000fe2000000000f */
[----:B------:R-:W-:Y:S01]  /*09c0*/  FFMA R13, R18, -0.53299999237060546875, R13 ;  /* 0xbf0872b0120d7823 */ /* 0x000fe2000000000d */
[----:B------:R-:W-:Y:S01]  /*09d0*/  FADD R23, R23, 0.5 ;  /* 0x3f00000017177421 */ /* 0x000fe20000000000 */
[----:B------:R-:W-:Y:S01]  /*09e0*/  FADD R26, R26, 0.5 ;  /* 0x3f0000001a1a7421 */ /* 0x000fe20000000000 */
[C---:B------:R-:W-:Y:S01]  /*09f0*/  FFMA R17, R20.reuse, -0.53299999237060546875, R17 ;  /* 0xbf0872b014117823 */ /* 0x040fe20000000011 */
[--C-:B0-----:R-:W-:Y:S01]  /*0a00*/  FFMA R21, R20, 1.7929999828338623047, R15.reuse ;  /* 0x3fe5810614157823 */ /* 0x101fe2000000000f */
[----:B------:R-:W-:Y:S01]  /*0a10*/  FFMA R15, R16, 2.1119999885559082031, R15 ;  /* 0x40072b02100f7823 */ /* 0x000fe2000000000f */
[----:B------:R-:W-:Y:S01]  /*0a20*/  FADD R19, R19, 0.5 ;  /* 0x3f00000013137421 */ /* 0x000fe20000000000 */
[----:B------:R-:W-:-:S02]  /*0a30*/  FADD R13, R13, 0.5 ;  /* 0x3f0000000d0d7421 */ /* 0x000fc40000000000 */
[----:B------:R-:W-:Y:S01]  /*0a40*/  FADD R15, R15, 0.5 ;  /* 0x3f0000000f0f7421 */ /* 0x000fe20000000000 */
[----:B------:R-:W-:Y:S01]  /*0a50*/  FADD R25, R25, 0.5 ;  /* 0x3f00000019197421 */ /* 0x000fe20000000000 */
[----:B------:R-:W-:Y:S01]  /*0a60*/  FADD R21, R21, 0.5 ;  /* 0x3f00000015157421 */ /* 0x000fe20000000000 */
[----:B------:R-:W-:Y:S01]  /*0a70*/  FADD R17, R17, 0.5 ;  /* 0x3f00000011117421 */ /* 0x000fe20000000000 */
[----:B------:R-:W-:Y:S02]  /*0a80*/  FMNMX R23, RZ, R23, !PT ;  /* 0x00000017ff177209 */ /* 0x000fe40007800000 */
[----:B------:R-:W-:Y:S01]  /*0a90*/  FMNMX R26, RZ, R26, !PT ;  /* 0x0000001aff1a7209 */ /* 0x000fe20007800000 */
[----:B--2---:R-:W-:Y:S01]  /*0aa0*/  IMAD R3, R3, R14, RZ ;  /* 0x0000000e03037224 */ /* 0x004fe200078e02ff */
[----:B------:R-:W-:Y:S02]  /*0ab0*/  FMNMX R19, RZ, R19, !PT ;  /* 0x00000013ff137209 */ /* 0x000fe40007800000 */
[----:B------:R-:W-:-:S02]  /*0ac0*/  FMNMX R13, RZ, R13, !PT ;  /* 0x0000000dff0d7209 */ /* 0x000fc40007800000 */
[----:B------:R-:W-:Y:S02]  /*0ad0*/  FMNMX R15, RZ, R15, !PT ;  /* 0x0000000fff0f7209 */ /* 0x000fe40007800000 */
[----:B------:R-:W-:Y:S02]  /*0ae0*/  FMNMX R25, RZ, R25, !PT ;  /* 0x00000019ff197209 */ /* 0x000fe40007800000 */
[----:B------:R-:W-:Y:S02]  /*0af0*/  FMNMX R21, RZ, R21, !PT ;  /* 0x00000015ff157209 */ /* 0x000fe40007800000 */
[----:B------:R-:W-:Y:S01]  /*0b00*/  FMNMX R17, RZ, R17, !PT ;  /* 0x00000011ff117209 */ /* 0x000fe20007800000 */
[----:B------:R0:W-:Y:S01]  /*0b10*/  F2I.U32.TRUNC.NTZ R8, R11 ;  /* 0x0000000b00087305 */ /* 0x0001e2000020f000 */
[----:B------:R-:W-:Y:S02]  /*0b20*/  FMNMX R2, R23, 255, PT ;  /* 0x437f000017027809 */ /* 0x000fe40003800000 */
[----:B------:R-:W-:-:S02]  /*0b30*/  FMNMX R9, R26, 255, PT ;  /* 0x437f00001a097809 */ /* 0x000fc40003800000 */
[----:B------:R-:W-:Y:S02]  /*0b40*/  FMNMX R5, R19, 255, PT ;  /* 0x437f000013057809 */ /* 0x000fe40003800000 */
[----:B------:R-:W-:Y:S02]  /*0b50*/  FMNMX R13, R13, 255, PT ;  /* 0x437f00000d0d7809 */ /* 0x000fe40003800000 */
[----:B------:R-:W-:Y:S01]  /*0b60*/  FMNMX R15, R15, 255, PT ;  /* 0x437f00000f0f7809 */ /* 0x000fe20003800000 */
[----:B0-----:R-:W-:Y:S01]  /*0b70*/  IMAD R11, R0, 0x6, R3 ;  /* 0x00000006000b7824 */ /* 0x001fe200078e0203 */
[----:B------:R-:W-:Y:S02]  /*0b80*/  FMNMX R25, R25, 255, PT ;  /* 0x437f000019197809 */ /* 0x000fe40003800000 */
[----:B------:R-:W-:Y:S02]  /*0b90*/  FMNMX R21, R21, 255, PT ;  /* 0x437f000015157809 */ /* 0x000fe40003800000 */
[----:B------:R-:W-:Y:S01]  /*0ba0*/  FMNMX R0, R17, 255, PT ;  /* 0x437f000011007809 */ /* 0x000fe20003800000 */
[----:B------:R-:W0:Y:S01]  /*0bb0*/  F2I.U32.TRUNC.NTZ R4, R4 ;  /* 0x0000000400047305 */ /* 0x000e22000020f000 */
[----:B------:R-:W-:-:S07]  /*0bc0*/  IADD3 R16, P0, PT, R11, UR10, RZ ;  /* 0x0000000a0b107c10 */ /* 0x000fce000ff1e0ff */
[----:B------:R-:W2:Y:S01]  /*0bd0*/  F2I.U32.TRUNC.NTZ R2, R2 ;  /* 0x0000000200027305 */ /* 0x000ea2000020f000 */
[----:B------:R-:W-:-:S07]  /*0be0*/  LEA.HI.X.SX32 R17, R11, UR11, 0x1, P0 ;  /* 0x0000000b0b117c11 */ /* 0x000fce00080f0eff */
[----:B------:R-:W4:Y:S01]  /*0bf0*/  F2I.U32.TRUNC.NTZ R9, R9 ;  /* 0x0000000900097305 */ /* 0x000f22000020f000 */
[----:B------:R-:W-:-:S07]  /*0c00*/  IADD3 R18, P0, PT, R16, R14, RZ ;  /* 0x0000000e10127210 */ /* 0x000fce0007f1e0ff */
[----:B------:R-:W5:Y:S08]  /*0c10*/  F2I.U32.TRUNC.NTZ R6, R25 ;  /* 0x0000001900067305 */ /* 0x000f70000020f000 */
[----:B------:R-:W-:Y:S08]  /*0c20*/  F2I.U32.TRUNC.NTZ R5, R5 ;  /* 0x0000000500057305 */ /* 0x000ff0000020f000 */
[----:B------:R-:W-:Y:S08]  /*0c30*/  F2I.U32.TRUNC.NTZ R7, R21 ;  /* 0x0000001500077305 */ /* 0x000ff0000020f000 */
[----:B------:R-:W5:Y:S08]  /*0c40*/  F2I.U32.TRUNC.NTZ R13, R13 ;  /* 0x0000000d000d7305 */ /* 0x000f70000020f000 */
[----:B------:R-:W5:Y:S08]  /*0c50*/  F2I.U32.TRUNC.NTZ R3, R0 ;  /* 0x0000000000037305 */ /* 0x000f70000020f000 */
[----:B------:R-:W5:Y:S01]  /*0c60*/  F2I.U32.TRUNC.NTZ R15, R15 ;  /* 0x0000000f000f7305 */ /* 0x000f62000020f000 */
[----:B------:R-:W-:Y:S01]  /*0c70*/  LEA.HI.X.SX32 R19, R14, R17, 0x1, P0 ;  /* 0x000000110e137211 */ /* 0x000fe200000f0eff */
[----:B-1----:R-:W-:Y:S04]  /*0c80*/  STG.E.U8 desc[UR4][R16.64], R10 ;  /* 0x0000000a10007986 */ /* 0x002fe8000c101104 */
[----:B---3--:R-:W-:Y:S04]  /*0c90*/  STG.E.U8 desc[UR4][R16.64+0x2], R12 ;  /* 0x0000020c10007986 */ /* 0x008fe8000c101104 */
[----:B0-----:R-:W-:Y:S04]  /*0ca0*/  STG.E.U8 desc[UR4][R16.64+0x3], R4 ;  /* 0x0000030410007986 */ /* 0x001fe8000c101104 */
[----:B--2---:R-:W-:Y:S04]  /*0cb0*/  STG.E.U8 desc[UR4][R16.64+0x5], R2 ;  /* 0x0000050210007986 */ /* 0x004fe8000c101104 */
[----:B------:R-:W-:Y:S04]  /*0cc0*/  STG.E.U8 desc[UR4][R16.64+0x1], R8 ;  /* 0x0000010810007986 */ /* 0x000fe8000c101104 */
[----:B----4-:R-:W-:Y:S04]  /*0cd0*/  STG.E.U8 desc[UR4][R16.64+0x4], R9 ;  /* 0x0000040910007986 */ /* 0x010fe8000c101104 */
[----:B-----5:R-:W-:Y:S04]  /*0ce0*/  STG.E.U8 desc[UR4][R18.64], R6 ;  /* 0x0000000612007986 */ /* 0x020fe8000c101104 */
[----:B------:R-:W-:Y:S04]  /*0cf0*/  STG.E.U8 desc[UR4][R18.64+0x1], R13 ;  /* 0x0000010d12007986 */ /* 0x000fe8000c101104 */
[----:B------:R-:W-:Y:S04]  /*0d00*/  STG.E.U8 desc[UR4][R18.64+0x2], R5 ;  /* 0x0000020512007986 */ /* 0x000fe8000c101104 */
[----:B------:R-:W-:Y:S04]  /*0d10*/  STG.E.U8 desc[UR4][R18.64+0x3], R7 ;  /* 0x0000030712007986 */ /* 0x000fe8000c101104 */
[----:B------:R-:W-:Y:S04]  /*0d20*/  STG.E.U8 desc[UR4][R18.64+0x4], R3 ;  /* 0x0000040312007986 */ /* 0x000fe8000c101104 */
[----:B------:R-:W-:Y:S01]  /*0d30*/  STG.E.U8 desc[UR4][R18.64+0x5], R15 ;  /* 0x0000050f12007986 */ /* 0x000fe2000c101104 */
[----:B------:R-:W-:Y:S05]  /*0d40*/  EXIT ;  /* 0x000000000000794d */ /* 0x000fea0003800000 */
.L_x_39:
        /* <DEDUP_REMOVED lines=11> */
.L_x_83:


//--------------------- .text._Z19yuvToRgbKernel_fp32PKhS0_S0_PfS1_S1_iiii --------------------------
	.section	.text._Z19yuvToRgbKernel_fp32PKhS0_S0_PfS1_S1_iiii,"ax",@progbits
	.align	128
.text._Z19yuvToRgbKernel_fp32PKhS0_S0_PfS1_S1_iiii:
        .type           _Z19yuvToRgbKernel_fp32PKhS0_S0_PfS1_S1_iiii,@function
        .size           _Z19yuvToRgbKernel_fp32PKhS0_S0_PfS1_S1_iiii,(.L_x_84 - _Z19yuvToRgbKernel_fp32PKhS0_S0_PfS1_S1_iiii)
        .other          _Z19yuvToRgbKernel_fp32PKhS0_S0_PfS1_S1_iiii,@"STO_CUDA_ENTRY STV_DEFAULT"
_Z19yuvToRgbKernel_fp32PKhS0_S0_PfS1_S1_iiii:
        /* <DEDUP_REMOVED lines=13> */
[----:B------:R-:W0:Y:S01]  /*00d0*/  LDCU.64 UR6, c[0x0][0x3b8] ;  /* 0x00007700ff0677ac */ /* 0x000e220008000a00 */
[----:B------:R-:W-:Y:S02]  /*00e0*/  LEA.HI R3, R5, R5, RZ, 0x1 ;  /* 0x0000000505037211 */ /* 0x000fe400078f08ff */
[----:B------:R-:W-:Y:S01]  /*00f0*/  SHF.R.U32.HI R0, RZ, 0x1, R2 ;  /* 0x00000001ff007819 */ /* 0x000fe20000011602 */
[----:B------:R-:W1:Y:S01]  /*0100*/  LDCU.128 UR8, c[0x0][0x380] ;  /* 0x00007000ff0877ac */ /* 0x000e620008000c00 */
[----:B------:R-:W-:Y:S01]  /*0110*/  SHF.R.S32.HI R3, RZ, 0x1, R3 ;  /* 0x00000001ff037819 */ /* 0x000fe20000011403 */
[----:B------:R-:W2:Y:S01]  /*0120*/  LDCU.64 UR12, c[0x0][0x390] ;  /* 0x00007200ff0c77ac */ /* 0x000ea20008000a00 */
[----:B------:R-:W3:Y:S01]  /*0130*/  LDCU.64 UR4, c[0x0][0x358] ;  /* 0x00006b00ff0477ac */ /* 0x000ee20008000a00 */
[----:B0-----:R-:W-:Y:S02]  /*0140*/  IMAD R4, R2, UR6, R5 ;  /* 0x0000000602047c24 */ /* 0x001fe4000f8e0205 */
[----:B------:R-:W-:-:S03]  /*0150*/  IMAD R0, R0, UR7, R3 ;  /* 0x0000000700007c24 */ /* 0x000fc6000f8e0203 */
[----:B-1----:R-:W-:Y:S02]  /*0160*/  IADD3 R8, P0, PT, R4, UR8, RZ ;  /* 0x0000000804087c10 */ /* 0x002fe4000ff1e0ff */
[----:B------:R-:W-:Y:S02]  /*0170*/  SHF.R.S32.HI R3, RZ, 0x1f, R0 ;  /* 0x0000001fff037819 */ /* 0x000fe40000011400 */
[----:B--2---:R-:W-:Y:S02]  /*0180*/  IADD3 R12, P1, PT, R0, UR12, RZ ;  /* 0x0000000c000c7c10 */ /* 0x004fe4000ff3e0ff */
[----:B------:R-:W-:Y:S02]  /*0190*/  LEA.HI.X.SX32 R9, R4, UR9, 0x1, P0 ;  /* 0x0000000904097c11 */ /* 0x000fe400080f0eff */
[----:B------:R-:W-:-:S03]  /*01a0*/  IADD3.X R13, PT, PT, R3, UR13, RZ, P1, !PT ;  /* 0x0000000d030d7c10 */ /* 0x000fc60008ffe4ff */
[----:B---3--:R-:W2:Y:S04]  /*01b0*/  LDG.E.U8 R8, desc[UR4][R8.64] ;  /* 0x0000000408087981 */ /* 0x008ea8000c1e1100 */
[----:B------:R-:W3:Y:S01]  /*01c0*/  LDG.E.U8 R12, desc[UR4][R12.64] ;  /* 0x000000040c0c7981 */ /* 0x000ee2000c1e1100 */
[----:B------:R-:W-:-:S04]  /*01d0*/  IADD3 R10, P0, PT, R0, UR10, RZ ;  /* 0x0000000a000a7c10 */ /* 0x000fc8000ff1e0ff */
[----:B------:R-:W-:-:S05]  /*01e0*/  IADD3.X R11, PT, PT, R3, UR11, RZ, P0, !PT ;  /* 0x0000000b030b7c10 */ /* 0x000fca00087fe4ff */
[----:B------:R-:W4:Y:S01]  /*01f0*/  LDG.E.U8 R10, desc[UR4][R10.64] ;  /* 0x000000040a0a7981 */ /* 0x000f22000c1e1100 */
[----:B------:R-:W-:Y:S01]  /*0200*/  IMAD.MOV.U32 R6, RZ, RZ, 0x3b808081 ;  /* 0x3b808081ff067424 */ /* 0x000fe200078e00ff */
[----:B------:R-:W-:Y:S01]  /*0210*/  BSSY.RECONVERGENT B0, `(.L_x_40) ;  /* 0x0000015000007945 */ /* 0x000fe20003800200 */
[----:B------:R-:W-:-:S04]  /*0220*/  IMAD.MOV.U32 R4, RZ, RZ, 0x437f0000 ;  /* 0x437f0000ff047424 */ /* 0x000fc800078e00ff */
[----:B------:R-:W-:-:S04]  /*0230*/  FFMA R3, R6, -R4, 1 ;  /* 0x3f80000006037423 */ /* 0x000fc80000000804 */
[----:B------:R-:W-:Y:S01]  /*0240*/  FFMA R3, R3, R6, 0.0039215688593685626984 ;  /* 0x3b80808103037423 */ /* 0x000fe20000000006 */
[----:B--2---:R-:W-:Y:S02]  /*0250*/  I2FP.F32.U32 R0, R8 ;  /* 0x0000000800007245 */ /* 0x004fe40000201000 */
[----:B---3--:R-:W-:-:S03]  /*0260*/  I2FP.F32.U32 R7, R12 ;  /* 0x0000000c00077245 */ /* 0x008fc60000201000 */
[----:B------:R-:W-:Y:S02]  /*0270*/  FADD R0, R0, -16 ;  /* 0xc180000000007421 */ /* 0x000fe40000000000 */
[----:B------:R-:W-:Y:S02]  /*0280*/  FADD R7, R7, -128 ;  /* 0xc300000007077421 */ /* 0x000fe40000000000 */
[----:B------:R-:W-:-:S04]  /*0290*/  FMUL R8, R0, 1.1640000343322753906 ;  /* 0x3f94fdf400087820 */ /* 0x000fc80000400000 */
[----:B------:R-:W-:Y:S01]  /*02a0*/  FFMA R0, R7, 1.7929999828338623047, R8 ;  /* 0x3fe5810607007823 */ /* 0x000fe20000000008 */
[----:B----4-:R-:W-:-:S03]  /*02b0*/  I2FP.F32.U32 R9, R10 ;  /* 0x0000000a00097245 */ /* 0x010fc60000201000 */
[----:B------:R-:W0:Y:S01]  /*02c0*/  FCHK P0, R0, 255 ;  /* 0x437f000000007902 */ /* 0x000e220000000000 */
[----:B------:R-:W-:Y:S01]  /*02d0*/  FFMA R6, R0, R3, RZ ;  /* 0x0000000300067223 */ /* 0x000fe200000000ff */
[----:B------:R-:W-:-:S03]  /*02e0*/  FADD R9, R9, -128 ;  /* 0xc300000009097421 */ /* 0x000fc60000000000 */
[----:B------:R-:W-:-:S04]  /*02f0*/  FFMA R10, R6, -255, R0 ;  /* 0xc37f0000060a7823 */ /* 0x000fc80000000000 */
[----:B------:R-:W-:Y:S01]  /*0300*/  FFMA R6, R3, R10, R6 ;  /* 0x0000000a03067223 */ /* 0x000fe20000000006 */
[----:B0-----:R-:W-:Y:S06]  /*0310*/  @!P0 BRA `(.L_x_41) ;  /* 0x0000000000108947 */ /* 0x001fec0003800000 */
[----:B------:R-:W-:Y:S01]  /*0320*/  IMAD.MOV.U32 R3, RZ, RZ, R0 ;  /* 0x000000ffff037224 */ /* 0x000fe200078e0000 */
[----:B------:R-:W-:-:S07]  /*0330*/  MOV R10, 0x350 ;  /* 0x00000350000a7802 */ /* 0x000fce0000000f00 */
[----:B------:R-:W-:Y:S05]  /*0340*/  CALL.REL.NOINC `($__internal_2_$__cuda_sm3x_div_rn_noftz_f32_slowpath) ;  /* 0x0000000000cc7944 */ /* 0x000fea0003c00000 */
[----:B------:R-:W-:-:S07]  /*0350*/  IMAD.MOV.U32 R6, RZ, RZ, R0 ;  /* 0x000000ffff067224 */ /* 0x000fce00078e0000 */
.L_x_41:
[----:B------:R-:W-:Y:S05]  /*0360*/  BSYNC.RECONVERGENT B0 ;  /* 0x0000000000007941 */ /* 0x000fea0003800200 */
.L_x_40:
[----:B------:R-:W-:Y:S01]  /*0370*/  FFMA R0, R9, -0.2129999995231628418, R8 ;  /* 0xbe5a1cac09007823 */ /* 0x000fe20000000008 */
[----:B------:R-:W-:Y:S01]  /*0380*/  IMAD.MOV.U32 R11, RZ, RZ, 0x3b808081 ;  /* 0x3b808081ff0b7424 */ /* 0x000fe200078e00ff */
[----:B------:R-:W-:Y:S02]  /*0390*/  BSSY.RECONVERGENT B0, `(.L_x_42) ;  /* 0x000000c000007945 */ /* 0x000fe40003800200 */
[----:B------:R-:W-:Y:S01]  /*03a0*/  FFMA R3, R7, -0.53299999237060546875, R0 ;  /* 0xbf0872b007037823 */ /* 0x000fe20000000000 */
[----:B------:R-:W-:-:S03]  /*03b0*/  FFMA R10, R11, -R4, 1 ;  /* 0x3f8000000b0a7423 */ /* 0x000fc60000000804 */
[----:B------:R-:W0:Y:S01]  /*03c0*/  FCHK P0, R3, 255 ;  /* 0x437f000003007902 */ /* 0x000e220000000000 */
[----:B------:R-:W-:-:S04]  /*03d0*/  FFMA R0, R10, R11, 0.0039215688593685626984 ;  /* 0x3b8080810a007423 */ /* 0x000fc8000000000b */
[----:B------:R-:W-:-:S04]  /*03e0*/  FFMA R10, R0, R3, RZ ;  /* 0x00000003000a7223 */ /* 0x000fc800000000ff */
[----:B------:R-:W-:-:S04]  /*03f0*/  FFMA R7, R10, -255, R3 ;  /* 0xc37f00000a077823 */ /* 0x000fc80000000003 */
[----:B------:R-:W-:Y:S01]  /*0400*/  FFMA R7, R0, R7, R10 ;  /* 0x0000000700077223 */ /* 0x000fe2000000000a */
[----:B0-----:R-:W-:Y:S06]  /*0410*/  @!P0 BRA `(.L_x_43) ;  /* 0x00000000000c8947 */ /* 0x001fec0003800000 */
[----:B------:R-:W-:-:S07]  /*0420*/  MOV R10, 0x440 ;  /* 0x00000440000a7802 */ /* 0x000fce0000000f00 */
[----:B------:R-:W-:Y:S05]  /*0430*/  CALL.REL.NOINC `($__internal_2_$__cuda_sm3x_div_rn_noftz_f32_slowpath) ;  /* 0x0000000000907944 */ /* 0x000fea0003c00000 */
[----:B------:R-:W-:-:S07]  /*0440*/  IMAD.MOV.U32 R7, RZ, RZ, R0 ;  /* 0x000000ffff077224 */ /* 0x000fce00078e0000 */
.L_x_43:
[----:B------:R-:W-:Y:S05]  /*0450*/  BSYNC.RECONVERGENT B0 ;  /* 0x0000000000007941 */ /* 0x000fea0003800200 */
.L_x_42:
[----:B------:R-:W-:Y:S01]  /*0460*/  FFMA R3, R9, 2.1119999885559082031, R8 ;  /* 0x40072b0209037823 */ /* 0x000fe20000000008 */
[----:B------:R-:W-:Y:S01]  /*0470*/  IMAD.MOV.U32 R11, RZ, RZ, 0x3b808081 ;  /* 0x3b808081ff0b7424 */ /* 0x000fe200078e00ff */
[----:B------:R-:W-:Y:S02]  /*0480*/  BSSY.RECONVERGENT B0, `(.L_x_44) ;  /* 0x000000a000007945 */ /* 0x000fe40003800200 */
[----:B------:R-:W0:Y:S01]  /*0490*/  FCHK P0, R3, 255 ;  /* 0x437f000003007902 */ /* 0x000e220000000000 */
[----:B------:R-:W-:-:S04]  /*04a0*/  FFMA R0, R11, -R4, 1 ;  /* 0x3f8000000b007423 */ /* 0x000fc80000000804 */
[----:B------:R-:W-:-:S04]  /*04b0*/  FFMA R0, R0, R11, 0.0039215688593685626984 ;  /* 0x3b80808100007423 */ /* 0x000fc8000000000b */
[----:B------:R-:W-:-:S04]  /*04c0*/  FFMA R8, R0, R3, RZ ;  /* 0x0000000300087223 */ /* 0x000fc800000000ff */
[----:B------:R-:W-:-:S04]  /*04d0*/  FFMA R9, R8, -255, R3 ;  /* 0xc37f000008097823 */ /* 0x000fc80000000003 */
[----:B------:R-:W-:Y:S01]  /*04e0*/  FFMA R0, R0, R9, R8 ;  /* 0x0000000900007223 */ /* 0x000fe20000000008 */
[----:B0-----:R-:W-:Y:S06]  /*04f0*/  @!P0 BRA `(.L_x_45) ;  /* 0x0000000000088947 */ /* 0x001fec0003800000 */
[----:B------:R-:W-:-:S07]  /*0500*/  MOV R10, 0x520 ;  /* 0x00000520000a7802 */ /* 0x000fce0000000f00 */
[----:B------:R-:W-:Y:S05]  /*0510*/  CALL.REL.NOINC `($__internal_2_$__cuda_sm3x_div_rn_noftz_f32_slowpath) ;  /* 0x0000000000587944 */ /* 0x000fea0003c00000 */
.L_x_45:
[----:B------:R-:W-:Y:S05]  /*0520*/  BSYNC.RECONVERGENT B0 ;  /* 0x0000000000007941 */ /* 0x000fea0003800200 */
.L_x_44:
[----:B------:R-:W0:Y:S01]  /*0530*/  LDC.64 R8, c[0x0][0x398] ;  /* 0x0000e600ff087b82 */ /* 0x000e220000000a00 */
[----:B------:R-:W1:Y:S01]  /*0540*/  LDCU UR6, c[0x0][0x3b0] ;  /* 0x00007600ff0677ac */ /* 0x000e620008000800 */
[C---:B------:R-:W-:Y:S02]  /*0550*/  FSETP.GEU.AND P0, PT, R6.reuse, RZ, PT ;  /* 0x000000ff0600720b */ /* 0x040fe40003f0e000 */
[----:B------:R-:W-:Y:S02]  /*0560*/  FMNMX.NAN R14, R6, 1, PT ;  /* 0x3f800000060e7809 */ /* 0x000fe40003820000 */
[C---:B------:R-:W-:Y:S02]  /*0570*/  FSETP.GEU.AND P1, PT, R7.reuse, RZ, PT ;  /* 0x000000ff0700720b */ /* 0x040fe40003f2e000 */
[----:B------:R-:W2:Y:S01]  /*0580*/  LDC.64 R10, c[0x0][0x3a0] ;  /* 0x0000e800ff0a7b82 */ /* 0x000ea20000000a00 */
[----:B------:R-:W-:Y:S02]  /*0590*/  FMNMX.NAN R16, R7, 1, PT ;  /* 0x3f80000007107809 */ /* 0x000fe40003820000 */
[----:B------:R-:W-:-:S02]  /*05a0*/  FSETP.GEU.AND P2, PT, R0, RZ, PT ;  /* 0x000000ff0000720b */ /* 0x000fc40003f4e000 */
[----:B------:R-:W-:-:S03]  /*05b0*/  FMNMX.NAN R0, R0, 1, PT ;  /* 0x3f80000000007809 */ /* 0x000fc60003820000 */
[----:B------:R-:W3:Y:S01]  /*05c0*/  LDC.64 R12, c[0x0][0x3a8] ;  /* 0x0000ea00ff0c7b82 */ /* 0x000ee20000000a00 */
[----:B-1----:R-:W-:-:S04]  /*05d0*/  IMAD R15, R2, UR6, R5 ;  /* 0x00000006020f7c24 */ /* 0x002fc8000f8e0205 */
[----:B0-----:R-:W-:Y:S01]  /*05e0*/  IMAD.WIDE R2, R15, 0x4, R8 ;  /* 0x000000040f027825 */ /* 0x001fe200078e0208 */
[----:B------:R-:W-:-:S05]  /*05f0*/  FSEL R9, R14, RZ, P0 ;  /* 0x000000ff0e097208 */ /* 0x000fca0000000000 */
[----:B------:R-:W-:Y:S01]  /*0600*/  STG.E desc[UR4][R2.64], R9 ;  /* 0x0000000902007986 */ /* 0x000fe2000c101904 */
[----:B--2---:R-:W-:Y:S01]  /*0610*/  IMAD.WIDE R4, R15, 0x4, R10 ;  /* 0x000000040f047825 */ /* 0x004fe200078e020a */
[----:B------:R-:W-:-:S05]  /*0620*/  FSEL R11, R16, RZ, P1 ;  /* 0x000000ff100b7208 */ /* 0x000fca0000800000 */
[----:B------:R-:W-:Y:S01]  /*0630*/  STG.E desc[UR4][R4.64], R11 ;  /* 0x0000000b04007986 */ /* 0x000fe2000c101904 */
[----:B---3--:R-:W-:Y:S01]  /*0640*/  IMAD.WIDE R6, R15, 0x4, R12 ;  /* 0x000000040f067825 */ /* 0x008fe200078e020c */
[----:B------:R-:W-:-:S05]  /*0650*/  FSEL R13, R0, RZ, P2 ;  /* 0x000000ff000d7208 */ /* 0x000fca0001000000 */
[----:B------:R-:W-:Y:S01]  /*0660*/  STG.E desc[UR4][R6.64], R13 ;  /* 0x0000000d06007986 */ /* 0x000fe2000c101904 */
[----:B------:R-:W-:Y:S05]  /*0670*/  EXIT ;  /* 0x000000000000794d */ /* 0x000fea0003800000 */
        .weak           $__internal_2_$__cuda_sm3x_div_rn_noftz_f32_slowpath
        .type           $__internal_2_$__cuda_sm3x_div_rn_noftz_f32_slowpath,@function
        .size           $__internal_2_$__cuda_sm3x_div_rn_noftz_f32_slowpath,(.L_x_84 - $__internal_2_$__cuda_sm3x_div_rn_noftz_f32_slowpath)
$__internal_2_$__cuda_sm3x_div_rn_noftz_f32_slowpath:
[----:B------:R-:W-:Y:S01]  /*0680*/  SHF.R.U32.HI R12, RZ, 0x17, R4 ;  /* 0x00000017ff0c7819 */ /* 0x000fe20000011604 */
[----:B------:R-:W-:Y:S01]  /*0690*/  BSSY.RECONVERGENT B1, `(.L_x_46) ;  /* 0x0000064000017945 */ /* 0x000fe20003800200 */
[----:B------:R-:W-:Y:S01]  /*06a0*/  SHF.R.U32.HI R0, RZ, 0x17, R3 ;  /* 0x00000017ff007819 */ /* 0x000fe20000011603 */
[----:B------:R-:W-:Y:S01]  /*06b0*/  IMAD.MOV.U32 R14, RZ, RZ, 0x437f0000 ;  /* 0x437f0000ff0e7424 */ /* 0x000fe200078e00ff */
        /* <DEDUP_REMOVED lines=30> */
[----:B------:R-:W-:Y:S02]  /*08a0*/  @!P1 FFMA R14, R0, 1.84467440737095516160e+19, RZ ;  /* 0x5f800000000e9823 */ /* 0x000fe400000000ff */
[----:B------:R-:W-:-:S07]  /*08b0*/  @!P1 VIADD R11, R11, 0x40 ;  /* 0x000000400b0b9836 */ /* 0x000fce0000000000 */
.L_x_47:
        /* <DEDUP_REMOVED lines=30> */
[C---:B------:R-:W-:Y:S02]  /*0aa0*/  VIADD R14, R13.reuse, 0x20 ;  /* 0x000000200d0e7836 */ /* 0x040fe40000000000 */
[CCC-:B------:R-:W-:Y:S01]  /*0ab0*/  FFMA.RM R12, R18.reuse, R16.reuse, R15.reuse ;  /* 0x00000010120c7223 */ /* 0x1c0fe2000000400f */
[----:B------:R-:W-:Y:S02]  /*0ac0*/  ISETP.NE.AND P2, PT, R13, RZ, PT ;  /* 0x000000ff0d00720c */ /* 0x000fe40003f45270 */
[----:B------:R-:W-:Y:S01]  /*0ad0*/  LOP3.LUT R11, R3, 0x7fffff, RZ, 0xc0, !PT ;  /* 0x007fffff030b7812 */ /* 0x000fe200078ec0ff */
[----:B------:R-:W-:Y:S01]  /*0ae0*/  FFMA.RP R3, R18, R16, R15 ;  /* 0x0000001012037223 */ /* 0x000fe2000000800f */
[----:B------:R-:W-:Y:S01]  /*0af0*/  ISETP.NE.AND P1, PT, R13, RZ, PT ;  /* 0x000000ff0d00720c */ /* 0x000fe20003f25270 */
        /* <DEDUP_REMOVED lines=15> */
.L_x_54:
[----:B------:R-:W-:-:S04]  /*0bf0*/  LOP3.LUT R0, R0, 0x80000000, RZ, 0xc0, !PT ;  /* 0x8000000000007812 */ /* 0x000fc800078ec0ff */
[----:B------:R-:W-:Y:S01]  /*0c00*/  LOP3.LUT R0, R0, 0x7f800000, RZ, 0xfc, !PT ;  /* 0x7f80000000007812 */ /* 0x000fe200078efcff */
[----:B------:R-:W-:Y:S06]  /*0c10*/  BRA `(.L_x_55) ;  /* 0x0000000000047947 */ /* 0x000fec0003800000 */
.L_x_53:
[----:B------:R-:W-:-:S07]  /*0c20*/  IMAD R0, R12, 0x800000, R0 ;  /* 0x008000000c007824 */ /* 0x000fce00078e0200 */
.L_x_55:
[----:B------:R-:W-:Y:S05]  /*0c30*/  BSYNC.RECONVERGENT B2 ;  /* 0x0000000000027941 */ /* 0x000fea0003800200 */
.L_x_52:
[----:B------:R-:W-:Y:S05]  /*0c40*/  BRA `(.L_x_56) ;  /* 0x0000000000207947 */ /* 0x000fea0003800000 */
.L_x_51:
[----:B------:R-:W-:-:S04]  /*0c50*/  LOP3.LUT R0, R14, 0x80000000, R3, 0x48, !PT ;  /* 0x800000000e007812 */ /* 0x000fc800078e4803 */
[----:B------:R-:W-:Y:S01]  /*0c60*/  LOP3.LUT R0, R0, 0x7f800000, RZ, 0xfc, !PT ;  /* 0x7f80000000007812 */ /* 0x000fe200078efcff */
[----:B------:R-:W-:Y:S06]  /*0c70*/  BRA `(.L_x_56) ;  /* 0x0000000000147947 */ /* 0x000fec0003800000 */
.L_x_50:
[----:B------:R-:W-:Y:S01]  /*0c80*/  LOP3.LUT R0, R14, 0x80000000, R3, 0x48, !PT ;  /* 0x800000000e007812 */ /* 0x000fe200078e4803 */
[----:B------:R-:W-:Y:S06]  /*0c90*/  BRA `(.L_x_56) ;  /* 0x00000000000c7947 */ /* 0x000fec0003800000 */
.L_x_49:
[----:B------:R-:W0:Y:S01]  /*0ca0*/  MUFU.RSQ R0, -QNAN ;  /* 0xffc0000000007908 */ /* 0x000e220000001400 */
[----:B------:R-:W-:Y:S05]  /*0cb0*/  BRA `(.L_x_56) ;  /* 0x0000000000047947 */ /* 0x000fea0003800000 */
.L_x_48:
[----:B------:R-:W-:-:S07]  /*0cc0*/  FADD.FTZ R0, R3, R0 ;  /* 0x0000000003007221 */ /* 0x000fce0000010000 */
.L_x_56:
[----:B------:R-:W-:Y:S05]  /*0cd0*/  BSYNC.RECONVERGENT B1 ;  /* 0x0000000000017941 */ /* 0x000fea0003800200 */
.L_x_46:
[----:B------:R-:W-:-:S04]  /*0ce0*/  IMAD.MOV.U32 R11, RZ, RZ, 0x0 ;  /* 0x00000000ff0b7424 */ /* 0x000fc800078e00ff */
[----:B0-----:R-:W-:Y:S05]  /*0cf0*/  RET.REL.NODEC R10 `(_Z19yuvToRgbKernel_fp32PKhS0_S0_PfS1_S1_iiii) ;  /* 0xfffffff00ac07950 */ /* 0x001fea0003c3ffff */
.L_x_57:
        /* <DEDUP_REMOVED lines=16> */
.L_x_84:


//--------------------- .text._Z19yuvToRgbKernel_fp16PKhS0_S0_P6__halfS2_S2_iiii --------------------------
	.section	.text._Z19yuvToRgbKernel_fp16PKhS0_S0_P6__halfS2_S2_iiii,"ax",@progbits
	.align	128
.text._Z19yuvToRgbKernel_fp16PKhS0_S0_P6__halfS2_S2_iiii:
        .type           _Z19yuvToRgbKernel_fp16PKhS0_S0_P6__halfS2_S2_iiii,@function
        .size           _Z19yuvToRgbKernel_fp16PKhS0_S0_P6__halfS2_S2_iiii,(.L_x_86 - _Z19yuvToRgbKernel_fp16PKhS0_S0_P6__halfS2_S2_iiii)
        .other          _Z19yuvToRgbKernel_fp16PKhS0_S0_P6__halfS2_S2_iiii,@"STO_CUDA_ENTRY STV_DEFAULT"
_Z19yuvToRgbKernel_fp16PKhS0_S0_P6__halfS2_S2_iiii:
        /* <DEDUP_REMOVED lines=52> */
[----:B------:R-:W-:Y:S05]  /*0340*/  CALL.REL.NOINC `($__internal_3_$__cuda_sm3x_div_rn_noftz_f32_slowpath) ;  /* 0x0000000000d87944 */ /* 0x000fea0003c00000 */
[----:B------:R-:W-:-:S07]  /*0350*/  IMAD.MOV.U32 R6, RZ, RZ, R0 ;  /* 0x000000ffff067224 */ /* 0x000fce00078e0000 */
.L_x_59:
[----:B------:R-:W-:Y:S05]  /*0360*/  BSYNC.RECONVERGENT B0 ;  /* 0x0000000000007941 */ /* 0x000fea0003800200 */
.L_x_58:
        /* <DEDUP_REMOVED lines=12> */
[----:B------:R-:W-:Y:S05]  /*0430*/  CALL.REL.NOINC `($__internal_3_$__cuda_sm3x_div_rn_noftz_f32_slowpath) ;  /* 0x00000000009c7944 */ /* 0x000fea0003c00000 */
[----:B------:R-:W-:-:S07]  /*0440*/  IMAD.MOV.U32 R14, RZ, RZ, R0 ;  /* 0x000000ffff0e7224 */ /* 0x000fce00078e0000 */
.L_x_61:
[----:B------:R-:W-:Y:S05]  /*0450*/  BSYNC.RECONVERGENT B0 ;  /* 0x0000000000007941 */ /* 0x000fea0003800200 */
.L_x_60:
        /* <DEDUP_REMOVED lines=11> */
[----:B------:R-:W-:Y:S05]  /*0510*/  CALL.REL.NOINC `($__internal_3_$__cuda_sm3x_div_rn_noftz_f32_slowpath) ;  /* 0x0000000000647944 */ /* 0x000fea0003c00000 */
.L_x_63:
[----:B------:R-:W-:Y:S05]  /*0520*/  BSYNC.RECONVERGENT B0 ;  /* 0x0000000000007941 */ /* 0x000fea0003800200 */
.L_x_62:
        /* <DEDUP_REMOVED lines=8> */
[----:B------:R-:W-:Y:S02]  /*05b0*/  FMNMX.NAN R0, R0, 1, PT ;  /* 0x3f80000000007809 */ /* 0x000fe40003820000 */
[----:B------:R-:W-:Y:S01]  /*05c0*/  FSEL R6, R6, RZ, P0 ;  /* 0x000000ff06067208 */ /* 0x000fe20000000000 */
[----:B------:R-:W3:Y:S01]  /*05d0*/  LDC.64 R8, c[0x0][0x3a8] ;  /* 0x0000ea00ff087b82 */ /* 0x000ee20000000a00 */
[----:B------:R-:W-:Y:S01]  /*05e0*/  FSEL R14, R14, RZ, P1 ;  /* 0x000000ff0e0e7208 */ /* 0x000fe20000800000 */
[----:B-1----:R-:W-:Y:S01]  /*05f0*/  IMAD R5, R2, UR6, R5 ;  /* 0x0000000602057c24 */ /* 0x002fe2000f8e0205 */
[----:B------:R-:W-:Y:S02]  /*0600*/  FSEL R0, R0, RZ, P2 ;  /* 0x000000ff00007208 */ /* 0x000fe40001000000 */
[----:B------:R-:W-:Y:S01]  /*0610*/  F2FP.F16.F32.PACK_AB R6, RZ, R6 ;  /* 0x00000006ff06723e */ /* 0x000fe200000000ff */
[----:B0-----:R-:W-:Y:S01]  /*0620*/  IMAD.WIDE R12, R5, 0x2, R12 ;  /* 0x00000002050c7825 */ /* 0x001fe200078e020c */
[----:B------:R-:W-:-:S02]  /*0630*/  F2FP.F16.F32.PACK_AB R14, RZ, R14 ;  /* 0x0000000eff0e723e */ /* 0x000fc400000000ff */
[----:B------:R-:W-:Y:S02]  /*0640*/  F2FP.F16.F32.PACK_AB R0, RZ, R0 ;  /* 0x00000000ff00723e */ /* 0x000fe400000000ff */
[----:B------:R-:W-:Y:S01]  /*0650*/  STG.E.U16 desc[UR4][R12.64], R6 ;  /* 0x000000060c007986 */ /* 0x000fe2000c101504 */
[----:B--2---:R-:W-:-:S05]  /*0660*/  IMAD.WIDE R10, R5, 0x2, R10 ;  /* 0x00000002050a7825 */ /* 0x004fca00078e020a */
[----:B------:R-:W-:Y:S01]  /*0670*/  STG.E.U16 desc[UR4][R10.64], R14 ;  /* 0x0000000e0a007986 */ /* 0x000fe2000c101504 */
[----:B---3--:R-:W-:-:S05]  /*0680*/  IMAD.WIDE R8, R5, 0x2, R8 ;  /* 0x0000000205087825 */ /* 0x008fca00078e0208 */
[----:B------:R-:W-:Y:S01]  /*0690*/  STG.E.U16 desc[UR4][R8.64], R0 ;  /* 0x0000000008007986 */ /* 0x000fe2000c101504 */
[----:B------:R-:W-:Y:S05]  /*06a0*/  EXIT ;  /* 0x000000000000794d */ /* 0x000fea0003800000 */
        .weak           $__internal_3_$__cuda_sm3x_div_rn_noftz_f32_slowpath
        .type           $__internal_3_$__cuda_sm3x_div_rn_noftz_f32_slowpath,@function
        .size           $__internal_3_$__cuda_sm3x_div_rn_noftz_f32_slowpath,(.L_x_86 - $__internal_3_$__cuda_sm3x_div_rn_noftz_f32_slowpath)
$__internal_3_$__cuda_sm3x_div_rn_noftz_f32_slowpath:
        /* <DEDUP_REMOVED lines=36> */
.L_x_65:
        /* <DEDUP_REMOVED lines=47> */
[----:B------:R-:W-:-:S05]  /*0be0*/  LOP3.LUT R3, R3, R16, RZ, 0xc0, !PT ;  /* 0x0000001003037212 */ /* 0x000fca00078ec0ff */
[----:B------:R-:W-:-:S05]  /*0bf0*/  IMAD.IADD R3, R18, 0x1, R3 ;  /* 0x0000000112037824 */ /* 0x000fca00078e0203 */
[----:B------:R-:W-:Y:S01]  /*0c00*/  LOP3.LUT R0, R3, R0, RZ, 0xfc, !PT ;  /* 0x0000000003007212 */ /* 0x000fe200078efcff */
[----:B------:R-:W-:Y:S06]  /*0c10*/  BRA `(.L_x_73) ;  /* 0x0000000000107947 */ /* 0x000fec0003800000 */
.L_x_72:
[----:B------:R-:W-:-:S04]  /*0c20*/  LOP3.LUT R0, R0, 0x80000000, RZ, 0xc0, !PT ;  /* 0x8000000000007812 */ /* 0x000fc800078ec0ff */
[----:B------:R-:W-:Y:S01]  /*0c30*/  LOP3.LUT R0, R0, 0x7f800000, RZ, 0xfc, !PT ;  /* 0x7f80000000007812 */ /* 0x000fe200078efcff */
[----:B------:R-:W-:Y:S06]  /*0c40*/  BRA `(.L_x_73) ;  /* 0x0000000000047947 */ /* 0x000fec0003800000 */
.L_x_71:
[----:B------:R-:W-:-:S07]  /*0c50*/  IMAD R0, R16, 0x800000, R0 ;  /* 0x0080000010007824 */ /* 0x000fce00078e0200 */
.L_x_73:
[----:B------:R-:W-:Y:S05]  /*0c60*/  BSYNC.RECONVERGENT B2 ;  /* 0x0000000000027941 */ /* 0x000fea0003800200 */
.L_x_70:
[----:B------:R-:W-:Y:S05]  /*0c70*/  BRA `(.L_x_74) ;  /* 0x0000000000207947 */ /* 0x000fea0003800000 */
.L_x_69:
[----:B------:R-:W-:-:S04]  /*0c80*/  LOP3.LUT R0, R16, 0x80000000, R3, 0x48, !PT ;  /* 0x8000000010007812 */ /* 0x000fc800078e4803 */
[----:B------:R-:W-:Y:S01]  /*0c90*/  LOP3.LUT R0, R0, 0x7f800000, RZ, 0xfc, !PT ;  /* 0x7f80000000007812 */ /* 0x000fe200078efcff */
[----:B------:R-:W-:Y:S06]  /*0ca0*/  BRA `(.L_x_74) ;  /* 0x0000000000147947 */ /* 0x000fec0003800000 */
.L_x_68:
[----:B------:R-:W-:Y:S01]  /*0cb0*/  LOP3.LUT R0, R16, 0x80000000, R3, 0x48, !PT ;  /* 0x8000000010007812 */ /* 0x000fe200078e4803 */
[----:B------:R-:W-:Y:S06]  /*0cc0*/  BRA `(.L_x_74) ;  /* 0x00000000000c7947 */ /* 0x000fec0003800000 */
.L_x_67:
[----:B------:R-:W0:Y:S01]  /*0cd0*/  MUFU.RSQ R0, -QNAN ;  /* 0xffc0000000007908 */ /* 0x000e220000001400 */
[----:B------:R-:W-:Y:S05]  /*0ce0*/  BRA `(.L_x_74) ;  /* 0x0000000000047947 */ /* 0x000fea0003800000 */
.L_x_66:
[----:B------:R-:W-:-:S07]  /*0cf0*/  FADD.FTZ R0, R3, R0 ;  /* 0x0000000003007221 */ /* 0x000fce0000010000 */
.L_x_74:
[----:B------:R-:W-:Y:S05]  /*0d00*/  BSYNC.RECONVERGENT B1 ;  /* 0x0000000000017941 */ /* 0x000fea0003800200 */
.L_x_64:
[----:B------:R-:W-:-:S04]  /*0d10*/  IMAD.MOV.U32 R13, RZ, RZ, 0x0 ;  /* 0x00000000ff0d7424 */ /* 0x000fc800078e00ff */
[----:B0-----:R-:W-:Y:S05]  /*0d20*/  RET.REL.NODEC R12 `(_Z19yuvToRgbKernel_fp16PKhS0_S0_P6__halfS2_S2_iiii) ;  /* 0xfffffff00cb47950 */ /* 0x001fea0003c3ffff */
.L_x_75:
        /* <DEDUP_REMOVED lines=13> */
.L_x_86:


//--------------------- .nv.shared.reserved.0     --------------------------
	.section	.nv.shared.reserved.0,"aw",@nobits
	.weak		__nv_reservedSMEM_offset_0_alias
	.size		__nv_reservedSMEM_offset_0_alias, 0, 64
	.other		__nv_reservedSMEM_offset_0_alias,@"STO_CUDA_RESERVED_SHARED STV_DEFAULT"
__nv_reservedSMEM_offset_0_alias:
	.zero		0
	.zero		64


//--------------------- .nv.constant0._Z46rgb24_to_planar_fp32_kernel_stride_single_destPKhPfiii --------------------------
	.section	.nv.constant0._Z46rgb24_to_planar_fp32_kernel_stride_single_destPKhPfiii,"a",@progbits
	.sectionflags	@""
	.align	4
.nv.constant0._Z46rgb24_to_planar_fp32_kernel_stride_single_destPKhPfiii:
	.zero		924


//--------------------- .nv.constant0._Z20interleave_uv_kernelPKhS0_iPhiii --------------------------
	.section	.nv.constant0._Z20interleave_uv_kernelPKhS0_iPhiii,"a",@progbits
	.sectionflags	@""
	.align	4
.nv.constant0._Z20interleave_uv_kernelPKhS0_iPhiii:
	.zero		940


//--------------------- .nv.constant0._Z27fp16_planar_to_RGB24_kernelPK6__halfPhiii --------------------------
	.section	.nv.constant0._Z27fp16_planar_to_RGB24_kernelPK6__halfPhiii,"a",@progbits
	.sectionflags	@""
	.align	4
.nv.constant0._Z27fp16_planar_to_RGB24_kernelPK6__halfPhiii:
	.zero		924


//--------------------- .nv.constant0._Z20half_to_float_kernelPK6__halfPfi --------------------------
	.section	.nv.constant0._Z20half_to_float_kernelPK6__halfPfi,"a",@progbits
	.sectionflags	@""
	.align	4
.nv.constant0._Z20half_to_float_kernelPK6__halfPfi:
	.zero		916


//--------------------- .nv.constant0._Z22rgb24_to_yuv420_kernelPKhPhS1_S1_iiiii --------------------------
	.section	.nv.constant0._Z22rgb24_to_yuv420_kernelPKhPhS1_S1_iiiii,"a",@progbits
	.sectionflags	@""
	.align	4
.nv.constant0._Z22rgb24_to_yuv420_kernelPKhPhS1_S1_iiiii:
	.zero		948


//--------------------- .nv.constant0._Z25yuv420_to_rgb24_unroll2x2PKhS0_S0_Phiiiii --------------------------
	.section	.nv.constant0._Z25yuv420_to_rgb24_unroll2x2PKhS0_S0_Phiiiii,"a",@progbits
	.sectionflags	@""
	.align	4
.nv.constant0._Z25yuv420_to_rgb24_unroll2x2PKhS0_S0_Phiiiii:
	.zero		948


//--------------------- .nv.constant0._Z19yuvToRgbKernel_fp32PKhS0_S0_PfS1_S1_iiii --------------------------
	.section	.nv.constant0._Z19yuvToRgbKernel_fp32PKhS0_S0_PfS1_S1_iiii,"a",@progbits
	.sectionflags	@""
	.align	4
.nv.constant0._Z19yuvToRgbKernel_fp32PKhS0_S0_PfS1_S1_iiii:
	.zero		960


//--------------------- .nv.constant0._Z19yuvToRgbKernel_fp16PKhS0_S0_P6__halfS2_S2_iiii --------------------------
	.section	.nv.constant0._Z19yuvToRgbKernel_fp16PKhS0_S0_P6__halfS2_S2_iiii,"a",@progbits
	.sectionflags	@""
	.align	4
.nv.constant0._Z19yuvToRgbKernel_fp16PKhS0_S0_P6__halfS2_S2_iiii:
	.zero		960


//--------------------- SYMBOLS --------------------------

	.type		.nv.reservedSmem.offset0,@object
	.size		.nv.reservedSmem.offset0,0x4
